//
// Generated by NVIDIA NVVM Compiler
//
// Compiler Build ID: CL-36424714
// Cuda compilation tools, release 13.0, V13.0.88
// Based on NVVM 20.0.0
//

.version 9.0
.target sm_100
.address_size 64

	// .globl	tensorAddition

.visible .entry tensorAddition(
	.param .u32 tensorAddition_param_0,
	.param .u64 .ptr .align 1 tensorAddition_param_1,
	.param .u64 .ptr .align 1 tensorAddition_param_2,
	.param .u64 .ptr .align 1 tensorAddition_param_3
)
{
	.reg .pred 	%p<2>;
	.reg .b32 	%r<6>;
	.reg .b32 	%f<4>;
	.reg .b64 	%rd<11>;

	ld.param.u32 	%r2, [tensorAddition_param_0];
	ld.param.u64 	%rd1, [tensorAddition_param_1];
	ld.param.u64 	%rd2, [tensorAddition_param_2];
	ld.param.u64 	%rd3, [tensorAddition_param_3];
	mov.u32 	%r3, %tid.x;
	mov.u32 	%r4, %ctaid.x;
	mov.u32 	%r5, %ntid.x;
	mad.lo.s32 	%r1, %r4, %r5, %r3;
	setp.ge.s32 	%p1, %r1, %r2;
	@%p1 bra 	$L__BB0_2;
	cvta.to.global.u64 	%rd4, %rd1;
	cvta.to.global.u64 	%rd5, %rd2;
	cvta.to.global.u64 	%rd6, %rd3;
	mul.wide.s32 	%rd7, %r1, 4;
	add.s64 	%rd8, %rd4, %rd7;
	ld.global.f32 	%f1, [%rd8];
	add.s64 	%rd9, %rd5, %rd7;
	ld.global.f32 	%f2, [%rd9];
	add.f32 	%f3, %f1, %f2;
	add.s64 	%rd10, %rd6, %rd7;
	st.global.f32 	[%rd10], %f3;
$L__BB0_2:
	ret;

}
	// .globl	tensorSubtraction
.visible .entry tensorSubtraction(
	.param .u32 tensorSubtraction_param_0,
	.param .u64 .ptr .align 1 tensorSubtraction_param_1,
	.param .u64 .ptr .align 1 tensorSubtraction_param_2,
	.param .u64 .ptr .align 1 tensorSubtraction_param_3
)
{
	.reg .pred 	%p<2>;
	.reg .b32 	%r<6>;
	.reg .b32 	%f<4>;
	.reg .b64 	%rd<11>;

	ld.param.u32 	%r2, [tensorSubtraction_param_0];
	ld.param.u64 	%rd1, [tensorSubtraction_param_1];
	ld.param.u64 	%rd2, [tensorSubtraction_param_2];
	ld.param.u64 	%rd3, [tensorSubtraction_param_3];
	mov.u32 	%r3, %tid.x;
	mov.u32 	%r4, %ctaid.x;
	mov.u32 	%r5, %ntid.x;
	mad.lo.s32 	%r1, %r4, %r5, %r3;
	setp.ge.s32 	%p1, %r1, %r2;
	@%p1 bra 	$L__BB1_2;
	cvta.to.global.u64 	%rd4, %rd1;
	cvta.to.global.u64 	%rd5, %rd2;
	cvta.to.global.u64 	%rd6, %rd3;
	mul.wide.s32 	%rd7, %r1, 4;
	add.s64 	%rd8, %rd4, %rd7;
	ld.global.f32 	%f1, [%rd8];
	add.s64 	%rd9, %rd5, %rd7;
	ld.global.f32 	%f2, [%rd9];
	sub.f32 	%f3, %f1, %f2;
	add.s64 	%rd10, %rd6, %rd7;
	st.global.f32 	[%rd10], %f3;
$L__BB1_2:
	ret;

}
	// .globl	tensorMultiplication
.visible .entry tensorMultiplication(
	.param .u32 tensorMultiplication_param_0,
	.param .u64 .ptr .align 1 tensorMultiplication_param_1,
	.param .u64 .ptr .align 1 tensorMultiplication_param_2,
	.param .u64 .ptr .align 1 tensorMultiplication_param_3
)
{
	.reg .pred 	%p<2>;
	.reg .b32 	%r<6>;
	.reg .b32 	%f<4>;
	.reg .b64 	%rd<11>;

	ld.param.u32 	%r2, [tensorMultiplication_param_0];
	ld.param.u64 	%rd1, [tensorMultiplication_param_1];
	ld.param.u64 	%rd2, [tensorMultiplication_param_2];
	ld.param.u64 	%rd3, [tensorMultiplication_param_3];
	mov.u32 	%r3, %tid.x;
	mov.u32 	%r4, %ctaid.x;
	mov.u32 	%r5, %ntid.x;
	mad.lo.s32 	%r1, %r4, %r5, %r3;
	setp.ge.s32 	%p1, %r1, %r2;
	@%p1 bra 	$L__BB2_2;
	cvta.to.global.u64 	%rd4, %rd1;
	cvta.to.global.u64 	%rd5, %rd2;
	cvta.to.global.u64 	%rd6, %rd3;
	mul.wide.s32 	%rd7, %r1, 4;
	add.s64 	%rd8, %rd4, %rd7;
	ld.global.f32 	%f1, [%rd8];
	add.s64 	%rd9, %rd5, %rd7;
	ld.global.f32 	%f2, [%rd9];
	mul.f32 	%f3, %f1, %f2;
	add.s64 	%rd10, %rd6, %rd7;
	st.global.f32 	[%rd10], %f3;
$L__BB2_2:
	ret;

}
	// .globl	tensorDivision
.visible .entry tensorDivision(
	.param .u32 tensorDivision_param_0,
	.param .u64 .ptr .align 1 tensorDivision_param_1,
	.param .u64 .ptr .align 1 tensorDivision_param_2,
	.param .u64 .ptr .align 1 tensorDivision_param_3
)
{
	.reg .pred 	%p<2>;
	.reg .b32 	%r<6>;
	.reg .b32 	%f<4>;
	.reg .b64 	%rd<11>;

	ld.param.u32 	%r2, [tensorDivision_param_0];
	ld.param.u64 	%rd1, [tensorDivision_param_1];
	ld.param.u64 	%rd2, [tensorDivision_param_2];
	ld.param.u64 	%rd3, [tensorDivision_param_3];
	mov.u32 	%r3, %tid.x;
	mov.u32 	%r4, %ctaid.x;
	mov.u32 	%r5, %ntid.x;
	mad.lo.s32 	%r1, %r4, %r5, %r3;
	setp.ge.s32 	%p1, %r1, %r2;
	@%p1 bra 	$L__BB3_2;
	cvta.to.global.u64 	%rd4, %rd1;
	cvta.to.global.u64 	%rd5, %rd2;
	cvta.to.global.u64 	%rd6, %rd3;
	mul.wide.s32 	%rd7, %r1, 4;
	add.s64 	%rd8, %rd4, %rd7;
	ld.global.f32 	%f1, [%rd8];
	add.s64 	%rd9, %rd5, %rd7;
	ld.global.f32 	%f2, [%rd9];
	div.rn.f32 	%f3, %f1, %f2;
	add.s64 	%rd10, %rd6, %rd7;
	st.global.f32 	[%rd10], %f3;
$L__BB3_2:
	ret;

}
	// .globl	tensorSAddition
.visible .entry tensorSAddition(
	.param .u32 tensorSAddition_param_0,
	.param .u64 .ptr .align 1 tensorSAddition_param_1,
	.param .f32 tensorSAddition_param_2,
	.param .u64 .ptr .align 1 tensorSAddition_param_3
)
{
	.reg .pred 	%p<2>;
	.reg .b32 	%r<6>;
	.reg .b32 	%f<4>;
	.reg .b64 	%rd<8>;

	ld.param.u32 	%r2, [tensorSAddition_param_0];
	ld.param.u64 	%rd1, [tensorSAddition_param_1];
	ld.param.f32 	%f1, [tensorSAddition_param_2];
	ld.param.u64 	%rd2, [tensorSAddition_param_3];
	mov.u32 	%r3, %tid.x;
	mov.u32 	%r4, %ctaid.x;
	mov.u32 	%r5, %ntid.x;
	mad.lo.s32 	%r1, %r4, %r5, %r3;
	setp.ge.s32 	%p1, %r1, %r2;
	@%p1 bra 	$L__BB4_2;
	cvta.to.global.u64 	%rd3, %rd1;
	cvta.to.global.u64 	%rd4, %rd2;
	mul.wide.s32 	%rd5, %r1, 4;
	add.s64 	%rd6, %rd3, %rd5;
	ld.global.f32 	%f2, [%rd6];
	add.f32 	%f3, %f1, %f2;
	add.s64 	%rd7, %rd4, %rd5;
	st.global.f32 	[%rd7], %f3;
$L__BB4_2:
	ret;

}
	// .globl	tensorSSubtraction
.visible .entry tensorSSubtraction(
	.param .u32 tensorSSubtraction_param_0,
	.param .u64 .ptr .align 1 tensorSSubtraction_param_1,
	.param .f32 tensorSSubtraction_param_2,
	.param .u64 .ptr .align 1 tensorSSubtraction_param_3
)
{
	.reg .pred 	%p<2>;
	.reg .b32 	%r<6>;
	.reg .b32 	%f<4>;
	.reg .b64 	%rd<8>;

	ld.param.u32 	%r2, [tensorSSubtraction_param_0];
	ld.param.u64 	%rd1, [tensorSSubtraction_param_1];
	ld.param.f32 	%f1, [tensorSSubtraction_param_2];
	ld.param.u64 	%rd2, [tensorSSubtraction_param_3];
	mov.u32 	%r3, %tid.x;
	mov.u32 	%r4, %ctaid.x;
	mov.u32 	%r5, %ntid.x;
	mad.lo.s32 	%r1, %r4, %r5, %r3;
	setp.ge.s32 	%p1, %r1, %r2;
	@%p1 bra 	$L__BB5_2;
	cvta.to.global.u64 	%rd3, %rd1;
	cvta.to.global.u64 	%rd4, %rd2;
	mul.wide.s32 	%rd5, %r1, 4;
	add.s64 	%rd6, %rd3, %rd5;
	ld.global.f32 	%f2, [%rd6];
	sub.f32 	%f3, %f2, %f1;
	add.s64 	%rd7, %rd4, %rd5;
	st.global.f32 	[%rd7], %f3;
$L__BB5_2:
	ret;

}
	// .globl	tensorSMultiplication
.visible .entry tensorSMultiplication(
	.param .u32 tensorSMultiplication_param_0,
	.param .u64 .ptr .align 1 tensorSMultiplication_param_1,
	.param .f32 tensorSMultiplication_param_2,
	.param .u64 .ptr .align 1 tensorSMultiplication_param_3
)
{
	.reg .pred 	%p<2>;
	.reg .b32 	%r<6>;
	.reg .b32 	%f<4>;
	.reg .b64 	%rd<8>;

	ld.param.u32 	%r2, [tensorSMultiplication_param_0];
	ld.param.u64 	%rd1, [tensorSMultiplication_param_1];
	ld.param.f32 	%f1, [tensorSMultiplication_param_2];
	ld.param.u64 	%rd2, [tensorSMultiplication_param_3];
	mov.u32 	%r3, %tid.x;
	mov.u32 	%r4, %ctaid.x;
	mov.u32 	%r5, %ntid.x;
	mad.lo.s32 	%r1, %r4, %r5, %r3;
	setp.ge.s32 	%p1, %r1, %r2;
	@%p1 bra 	$L__BB6_2;
	cvta.to.global.u64 	%rd3, %rd1;
	cvta.to.global.u64 	%rd4, %rd2;
	mul.wide.s32 	%rd5, %r1, 4;
	add.s64 	%rd6, %rd3, %rd5;
	ld.global.f32 	%f2, [%rd6];
	mul.f32 	%f3, %f1, %f2;
	add.s64 	%rd7, %rd4, %rd5;
	st.global.f32 	[%rd7], %f3;
$L__BB6_2:
	ret;

}
	// .globl	tensorSDivision
.visible .entry tensorSDivision(
	.param .u32 tensorSDivision_param_0,
	.param .u64 .ptr .align 1 tensorSDivision_param_1,
	.param .f32 tensorSDivision_param_2,
	.param .u64 .ptr .align 1 tensorSDivision_param_3
)
{
	.reg .pred 	%p<2>;
	.reg .b32 	%r<6>;
	.reg .b32 	%f<4>;
	.reg .b64 	%rd<8>;

	ld.param.u32 	%r2, [tensorSDivision_param_0];
	ld.param.u64 	%rd1, [tensorSDivision_param_1];
	ld.param.f32 	%f1, [tensorSDivision_param_2];
	ld.param.u64 	%rd2, [tensorSDivision_param_3];
	mov.u32 	%r3, %tid.x;
	mov.u32 	%r4, %ctaid.x;
	mov.u32 	%r5, %ntid.x;
	mad.lo.s32 	%r1, %r4, %r5, %r3;
	setp.ge.s32 	%p1, %r1, %r2;
	@%p1 bra 	$L__BB7_2;
	cvta.to.global.u64 	%rd3, %rd1;
	cvta.to.global.u64 	%rd4, %rd2;
	mul.wide.s32 	%rd5, %r1, 4;
	add.s64 	%rd6, %rd3, %rd5;
	ld.global.f32 	%f2, [%rd6];
	div.rn.f32 	%f3, %f2, %f1;
	add.s64 	%rd7, %rd4, %rd5;
	st.global.f32 	[%rd7], %f3;
$L__BB7_2:
	ret;

}


// ===== COMPILED SASS (sm_100) =====

	.target	sm_100

	.elftype	@"ET_EXEC"


//--------------------- .note.nv.tkinfo           --------------------------
	.section	.note.nv.tkinfo,"",@"SHT_NOTE"
	.sectionflags	@"SHF_NOTE_NV_TKINFO"
	.tkinfo
        /*0018*/ 	.word	0x00000002
        /*0030*/ 	.string	""
        /*0030*/ 	.string	"ptxas"
        /*0030*/ 	.string	"Cuda compilation tools, release 13.0, V13.0.88"
        /*0030*/ 	.string	"Build cuda_13.0.r13.0/compiler.36424714_0"
        /*0030*/ 	.string	"-arch sm_100 -m 64 "



//--------------------- .note.nv.cuinfo           --------------------------
	.section	.note.nv.cuinfo,"",@"SHT_NOTE"
	.sectionflags	@"SHF_NOTE_NV_CUINFO"
        /*0018*/ 	.short	0x0002
        /*001a*/ 	.short	0x0064
        /*001c*/ 	.short	0x0082
	.zero		2


//--------------------- .nv.info                  --------------------------
	.section	.nv.info,"",@"SHT_CUDA_INFO"
	.align	4


	//----- nvinfo : EIATTR_REGCOUNT
	.align		4
        /*0000*/ 	.byte	0x04, 0x2f
        /*0002*/ 	.short	(.L_1 - .L_0)
	.align		4
.L_0:
        /*0004*/ 	.word	index@(tensorAddition)
        /*0008*/ 	.word	0x0000000c


	//----- nvinfo : EIATTR_FRAME_SIZE
	.align		4
.L_1:
        /*000c*/ 	.byte	0x04, 0x11
        /*000e*/ 	.short	(.L_3 - .L_2)
	.align		4
.L_2:
        /*0010*/ 	.word	index@(tensorAddition)
        /*0014*/ 	.word	0x00000000


	//----- nvinfo : EIATTR_REGCOUNT
	.align		4
.L_3:
        /*0018*/ 	.byte	0x04, 0x2f
        /*001a*/ 	.short	(.L_5 - .L_4)
	.align		4
.L_4:
        /*001c*/ 	.word	index@(tensorSubtraction)
        /*0020*/ 	.word	0x0000000c


	//----- nvinfo : EIATTR_FRAME_SIZE
	.align		4
.L_5:
        /*0024*/ 	.byte	0x04, 0x11
        /*0026*/ 	.short	(.L_7 - .L_6)
	.align		4
.L_6:
        /*0028*/ 	.word	index@(tensorSubtraction)
        /*002c*/ 	.word	0x00000000


	//----- nvinfo : EIATTR_REGCOUNT
	.align		4
.L_7:
        /*0030*/ 	.byte	0x04, 0x2f
        /*0032*/ 	.short	(.L_9 - .L_8)
	.align		4
.L_8:
        /*0034*/ 	.word	index@(tensorMultiplication)
        /*0038*/ 	.word	0x0000000c


	//----- nvinfo : EIATTR_FRAME_SIZE
	.align		4
.L_9:
        /*003c*/ 	.byte	0x04, 0x11
        /*003e*/ 	.short	(.L_11 - .L_10)
	.align		4
.L_10:
        /*0040*/ 	.word	index@(tensorMultiplication)
        /*0044*/ 	.word	0x00000000


	//----- nvinfo : EIATTR_REGCOUNT
	.align		4
.L_11:
        /*0048*/ 	.byte	0x04, 0x2f
        /*004a*/ 	.short	(.L_13 - .L_12)
	.align		4
.L_12:
        /*004c*/ 	.word	index@(tensorDivision)
        /*0050*/ 	.word	0x00000010


	//----- nvinfo : EIATTR_FRAME_SIZE
	.align		4
.L_13:
        /*0054*/ 	.byte	0x04, 0x11
        /*0056*/ 	.short	(.L_15 - .L_14)
	.align		4
.L_14:
        /*0058*/ 	.word	index@($__internal_1_$__cuda_sm3x_div_rn_noftz_f32_slowpath)
        /*005c*/ 	.word	0x00000000


	//----- nvinfo : EIATTR_FRAME_SIZE
	.align		4
.L_15:
        /*0060*/ 	.byte	0x04, 0x11
        /*0062*/ 	.short	(.L_17 - .L_16)
	.align		4
.L_16:
        /*0064*/ 	.word	index@(tensorDivision)
        /*0068*/ 	.word	0x00000000


	//----- nvinfo : EIATTR_REGCOUNT
	.align		4
.L_17:
        /*006c*/ 	.byte	0x04, 0x2f
        /*006e*/ 	.short	(.L_19 - .L_18)
	.align		4
.L_18:
        /*0070*/ 	.word	index@(tensorSAddition)
        /*0074*/ 	.word	0x0000000a


	//----- nvinfo : EIATTR_FRAME_SIZE
	.align		4
.L_19:
        /*0078*/ 	.byte	0x04, 0x11
        /*007a*/ 	.short	(.L_21 - .L_20)
	.align		4
.L_20:
        /*007c*/ 	.word	index@(tensorSAddition)
        /*0080*/ 	.word	0x00000000


	//----- nvinfo : EIATTR_REGCOUNT
	.align		4
.L_21:
        /*0084*/ 	.byte	0x04, 0x2f
        /*0086*/ 	.short	(.L_23 - .L_22)
	.align		4
.L_22:
        /*0088*/ 	.word	index@(tensorSSubtraction)
        /*008c*/ 	.word	0x0000000a


	//----- nvinfo : EIATTR_FRAME_SIZE
	.align		4
.L_23:
        /*0090*/ 	.byte	0x04, 0x11
        /*0092*/ 	.short	(.L_25 - .L_24)
	.align		4
.L_24:
        /*0094*/ 	.word	index@(tensorSSubtraction)
        /*0098*/ 	.word	0x00000000


	//----- nvinfo : EIATTR_REGCOUNT
	.align		4
.L_25:
        /*009c*/ 	.byte	0x04, 0x2f
        /*009e*/ 	.short	(.L_27 - .L_26)
	.align		4
.L_26:
        /*00a0*/ 	.word	index@(tensorSMultiplication)
        /*00a4*/ 	.word	0x0000000a


	//----- nvinfo : EIATTR_FRAME_SIZE
	.align		4
.L_27:
        /*00a8*/ 	.byte	0x04, 0x11
        /*00aa*/ 	.short	(.L_29 - .L_28)
	.align		4
.L_28:
        /*00ac*/ 	.word	index@(tensorSMultiplication)
        /*00b0*/ 	.word	0x00000000


	//----- nvinfo : EIATTR_REGCOUNT
	.align		4
.L_29:
        /*00b4*/ 	.byte	0x04, 0x2f
        /*00b6*/ 	.short	(.L_31 - .L_30)
	.align		4
.L_30:
        /*00b8*/ 	.word	index@(tensorSDivision)
        /*00bc*/ 	.word	0x00000010


	//----- nvinfo : EIATTR_FRAME_SIZE
	.align		4
.L_31:
        /*00c0*/ 	.byte	0x04, 0x11
        /*00c2*/ 	.short	(.L_33 - .L_32)
	.align		4
.L_32:
        /*00c4*/ 	.word	index@($__internal_0_$__cuda_sm3x_div_rn_noftz_f32_slowpath)
        /*00c8*/ 	.word	0x00000000


	//----- nvinfo : EIATTR_FRAME_SIZE
	.align		4
.L_33:
        /*00cc*/ 	.byte	0x04, 0x11
        /*00ce*/ 	.short	(.L_35 - .L_34)
	.align		4
.L_34:
        /*00d0*/ 	.word	index@(tensorSDivision)
        /*00d4*/ 	.word	0x00000000


	//----- nvinfo : EIATTR_MIN_STACK_SIZE
	.align		4
.L_35:
        /*00d8*/ 	.byte	0x04, 0x12
        /*00da*/ 	.short	(.L_37 - .L_36)
	.align		4
.L_36:
        /*00dc*/ 	.word	index@(tensorSDivision)
        /*00e0*/ 	.word	0x00000000


	//----- nvinfo : EIATTR_MIN_STACK_SIZE
	.align		4
.L_37:
        /*00e4*/ 	.byte	0x04, 0x12
        /*00e6*/ 	.short	(.L_39 - .L_38)
	.align		4
.L_38:
        /*00e8*/ 	.word	index@(tensorSMultiplication)
        /*00ec*/ 	.word	0x00000000


	//----- nvinfo : EIATTR_MIN_STACK_SIZE
	.align		4
.L_39:
        /*00f0*/ 	.byte	0x04, 0x12
        /*00f2*/ 	.short	(.L_41 - .L_40)
	.align		4
.L_40:
        /*00f4*/ 	.word	index@(tensorSSubtraction)
        /*00f8*/ 	.word	0x00000000


	//----- nvinfo : EIATTR_MIN_STACK_SIZE
	.align		4
.L_41:
        /*00fc*/ 	.byte	0x04, 0x12
        /*00fe*/ 	.short	(.L_43 - .L_42)
	.align		4
.L_42:
        /*0100*/ 	.word	index@(tensorSAddition)
        /*0104*/ 	.word	0x00000000


	//----- nvinfo : EIATTR_MIN_STACK_SIZE
	.align		4
.L_43:
        /*0108*/ 	.byte	0x04, 0x12
        /*010a*/ 	.short	(.L_45 - .L_44)
	.align		4
.L_44:
        /*010c*/ 	.word	index@(tensorDivision)
        /*0110*/ 	.word	0x00000000


	//----- nvinfo : EIATTR_MIN_STACK_SIZE
	.align		4
.L_45:
        /*0114*/ 	.byte	0x04, 0x12
        /*0116*/ 	.short	(.L_47 - .L_46)
	.align		4
.L_46:
        /*0118*/ 	.word	index@(tensorMultiplication)
        /*011c*/ 	.word	0x00000000


	//----- nvinfo : EIATTR_MIN_STACK_SIZE
	.align		4
.L_47:
        /*0120*/ 	.byte	0x04, 0x12
        /*0122*/ 	.short	(.L_49 - .L_48)
	.align		4
.L_48:
        /*0124*/ 	.word	index@(tensorSubtraction)
        /*0128*/ 	.word	0x00000000


	//----- nvinfo : EIATTR_MIN_STACK_SIZE
	.align		4
.L_49:
        /*012c*/ 	.byte	0x04, 0x12
        /*012e*/ 	.short	(.L_51 - .L_50)
	.align		4
.L_50:
        /*0130*/ 	.word	index@(tensorAddition)
        /*0134*/ 	.word	0x00000000
.L_51:


//--------------------- .nv.compat                --------------------------
	.section	.nv.compat,"",@"SHT_CUDA_COMPAT_INFO"
	.align	4
        /*0000*/ 	.byte	0x02, 0x09, 0x00, 0x00, 0x02, 0x02, 0x01, 0x00, 0x02, 0x05, 0x05, 0x00, 0x03, 0x07, 0x01, 0x01
        /*0010*/ 	.byte	0x02, 0x03, 0x00, 0x00, 0x02, 0x06, 0x01, 0x00, 0x04, 0x0b, 0x08, 0x00, 0x01, 0x00, 0x00, 0x00
        /*0020*/ 	.byte	0x00, 0x00, 0x00, 0x00


//--------------------- .nv.info.tensorSDivision  --------------------------
	.section	.nv.info.tensorSDivision,"",@"SHT_CUDA_INFO"
	.sectionflags	@""
	.align	4


	//----- nvinfo : EIATTR_CUDA_API_VERSION
	.align		4
        /*0000*/ 	.byte	0x04, 0x37
        /*0002*/ 	.short	(.L_53 - .L_52)
.L_52:
        /*0004*/ 	.word	0x00000082


	//----- nvinfo : EIATTR_KPARAM_INFO
	.align		4
.L_53:
        /*0008*/ 	.byte	0x04, 0x17
        /*000a*/ 	.short	(.L_55 - .L_54)
.L_54:
        /*000c*/ 	.word	0x00000000
        /*0010*/ 	.short	0x0003
        /*0012*/ 	.short	0x0018
        /*0014*/ 	.byte	0x00, 0xf5, 0x21, 0x00


	//----- nvinfo : EIATTR_KPARAM_INFO
	.align		4
.L_55:
        /*0018*/ 	.byte	0x04, 0x17
        /*001a*/ 	.short	(.L_57 - .L_56)
.L_56:
        /*001c*/ 	.word	0x00000000
        /*0020*/ 	.short	0x0002
        /*0022*/ 	.short	0x0010
        /*0024*/ 	.byte	0x00, 0xf0, 0x11, 0x00


	//----- nvinfo : EIATTR_KPARAM_INFO
	.align		4
.L_57:
        /*0028*/ 	.byte	0x04, 0x17
        /*002a*/ 	.short	(.L_59 - .L_58)
.L_58:
        /*002c*/ 	.word	0x00000000
        /*0030*/ 	.short	0x0001
        /*0032*/ 	.short	0x0008
        /*0034*/ 	.byte	0x00, 0xf5, 0x21, 0x00


	//----- nvinfo : EIATTR_KPARAM_INFO
	.align		4
.L_59:
        /*0038*/ 	.byte	0x04, 0x17
        /*003a*/ 	.short	(.L_61 - .L_60)
.L_60:
        /*003c*/ 	.word	0x00000000
        /*0040*/ 	.short	0x0000
        /*0042*/ 	.short	0x0000
        /*0044*/ 	.byte	0x00, 0xf0, 0x11, 0x00


	//----- nvinfo : EIATTR_SPARSE_MMA_MASK
	.align		4
.L_61:
        /*0048*/ 	.byte	0x03, 0x50
        /*004a*/ 	.short	0x0000


	//----- nvinfo : EIATTR_MAXREG_COUNT
	.align		4
        /*004c*/ 	.byte	0x03, 0x1b
        /*004e*/ 	.short	0x00ff


	//----- nvinfo : EIATTR_MERCURY_ISA_VERSION
	.align		4
        /*0050*/ 	.byte	0x03, 0x5f
        /*0052*/ 	.short	0x0101


	//----- nvinfo : EIATTR_VRC_CTA_INIT_COUNT
	.align		4
        /*0054*/ 	.byte	0x02, 0x4a
	.zero		1
	.zero		1


	//----- nvinfo : EIATTR_EXIT_INSTR_OFFSETS
	.align		4
        /*0058*/ 	.byte	0x04, 0x1c
        /*005a*/ 	.short	(.L_63 - .L_62)


	//   ....[0]....
.L_62:
        /*005c*/ 	.word	0x00000070


	//   ....[1]....
        /*0060*/ 	.word	0x000001d0


	//----- nvinfo : EIATTR_CRS_STACK_SIZE
	.align		4
.L_63:
        /*0064*/ 	.byte	0x04, 0x1e
        /*0066*/ 	.short	(.L_65 - .L_64)
.L_64:
        /*0068*/ 	.word	0x00000000


	//----- nvinfo : EIATTR_CBANK_PARAM_SIZE
	.align		4
.L_65:
        /*006c*/ 	.byte	0x03, 0x19
        /*006e*/ 	.short	0x0020


	//----- nvinfo : EIATTR_PARAM_CBANK
	.align		4
        /*0070*/ 	.byte	0x04, 0x0a
        /*0072*/ 	.short	(.L_67 - .L_66)
	.align		4
.L_66:
        /*0074*/ 	.word	index@(.nv.constant0.tensorSDivision)
        /*0078*/ 	.short	0x0380
        /*007a*/ 	.short	0x0020


	//----- nvinfo : EIATTR_SW_WAR
	.align		4
.L_67:
        /*007c*/ 	.byte	0x04, 0x36
        /*007e*/ 	.short	(.L_69 - .L_68)
.L_68:
        /*0080*/ 	.word	0x00000008
.L_69:


//--------------------- .nv.info.tensorSMultiplication --------------------------
	.section	.nv.info.tensorSMultiplication,"",@"SHT_CUDA_INFO"
	.sectionflags	@""
	.align	4


	//----- nvinfo : EIATTR_CUDA_API_VERSION
	.align		4
        /*0000*/ 	.byte	0x04, 0x37
        /*0002*/ 	.short	(.L_71 - .L_70)
.L_70:
        /*0004*/ 	.word	0x00000082


	//----- nvinfo : EIATTR_KPARAM_INFO
	.align		4
.L_71:
        /*0008*/ 	.byte	0x04, 0x17
        /*000a*/ 	.short	(.L_73 - .L_72)
.L_72:
        /*000c*/ 	.word	0x00000000
        /*0010*/ 	.short	0x0003
        /*0012*/ 	.short	0x0018
        /*0014*/ 	.byte	0x00, 0xf5, 0x21, 0x00


	//----- nvinfo : EIATTR_KPARAM_INFO
	.align		4
.L_73:
        /*0018*/ 	.byte	0x04, 0x17
        /*001a*/ 	.short	(.L_75 - .L_74)
.L_74:
        /*001c*/ 	.word	0x00000000
        /*0020*/ 	.short	0x0002
        /*0022*/ 	.short	0x0010
        /*0024*/ 	.byte	0x00, 0xf0, 0x11, 0x00


	//----- nvinfo : EIATTR_KPARAM_INFO
	.align		4
.L_75:
        /*0028*/ 	.byte	0x04, 0x17
        /*002a*/ 	.short	(.L_77 - .L_76)
.L_76:
        /*002c*/ 	.word	0x00000000
        /*0030*/ 	.short	0x0001
        /*0032*/ 	.short	0x0008
        /*0034*/ 	.byte	0x00, 0xf5, 0x21, 0x00


	//----- nvinfo : EIATTR_KPARAM_INFO
	.align		4
.L_77:
        /*0038*/ 	.byte	0x04, 0x17
        /*003a*/ 	.short	(.L_79 - .L_78)
.L_78:
        /*003c*/ 	.word	0x00000000
        /*0040*/ 	.short	0x0000
        /*0042*/ 	.short	0x0000
        /*0044*/ 	.byte	0x00, 0xf0, 0x11, 0x00


	//----- nvinfo : EIATTR_SPARSE_MMA_MASK
	.align		4
.L_79:
        /*0048*/ 	.byte	0x03, 0x50
        /*004a*/ 	.short	0x0000


	//----- nvinfo : EIATTR_MAXREG_COUNT
	.align		4
        /*004c*/ 	.byte	0x03, 0x1b
        /*004e*/ 	.short	0x00ff


	//----- nvinfo : EIATTR_MERCURY_ISA_VERSION
	.align		4
        /*0050*/ 	.byte	0x03, 0x5f
        /*0052*/ 	.short	0x0101


	//----- nvinfo : EIATTR_VRC_CTA_INIT_COUNT
	.align		4
        /*0054*/ 	.byte	0x02, 0x4a
	.zero		1
	.zero		1


	//----- nvinfo : EIATTR_EXIT_INSTR_OFFSETS
	.align		4
        /*0058*/ 	.byte	0x04, 0x1c
        /*005a*/ 	.short	(.L_81 - .L_80)


	//   ....[0]....
.L_80:
        /*005c*/ 	.word	0x00000070


	//   ....[1]....
        /*0060*/ 	.word	0x00000110


	//----- nvinfo : EIATTR_CBANK_PARAM_SIZE
	.align		4
.L_81:
        /*0064*/ 	.byte	0x03, 0x19
        /*0066*/ 	.short	0x0020


	//----- nvinfo : EIATTR_PARAM_CBANK
	.align		4
        /*0068*/ 	.byte	0x04, 0x0a
        /*006a*/ 	.short	(.L_83 - .L_82)
	.align		4
.L_82:
        /*006c*/ 	.word	index@(.nv.constant0.tensorSMultiplication)
        /*0070*/ 	.short	0x0380
        /*0072*/ 	.short	0x0020


	//----- nvinfo : EIATTR_SW_WAR
	.align		4
.L_83:
        /*0074*/ 	.byte	0x04, 0x36
        /*0076*/ 	.short	(.L_85 - .L_84)
.L_84:
        /*0078*/ 	.word	0x00000008
.L_85:


//--------------------- .nv.info.tensorSSubtraction --------------------------
	.section	.nv.info.tensorSSubtraction,"",@"SHT_CUDA_INFO"
	.sectionflags	@""
	.align	4


	//----- nvinfo : EIATTR_CUDA_API_VERSION
	.align		4
        /*0000*/ 	.byte	0x04, 0x37
        /*0002*/ 	.short	(.L_87 - .L_86)
.L_86:
        /*0004*/ 	.word	0x00000082


	//----- nvinfo : EIATTR_KPARAM_INFO
	.align		4
.L_87:
        /*0008*/ 	.byte	0x04, 0x17
        /*000a*/ 	.short	(.L_89 - .L_88)
.L_88:
        /*000c*/ 	.word	0x00000000
        /*0010*/ 	.short	0x0003
        /*0012*/ 	.short	0x0018
        /*0014*/ 	.byte	0x00, 0xf5, 0x21, 0x00


	//----- nvinfo : EIATTR_KPARAM_INFO
	.align		4
.L_89:
        /*0018*/ 	.byte	0x04, 0x17
        /*001a*/ 	.short	(.L_91 - .L_90)
.L_90:
        /*001c*/ 	.word	0x00000000
        /*0020*/ 	.short	0x0002
        /*0022*/ 	.short	0x0010
        /*0024*/ 	.byte	0x00, 0xf0, 0x11, 0x00


	//----- nvinfo : EIATTR_KPARAM_INFO
	.align		4
.L_91:
        /*0028*/ 	.byte	0x04, 0x17
        /*002a*/ 	.short	(.L_93 - .L_92)
.L_92:
        /*002c*/ 	.word	0x00000000
        /*0030*/ 	.short	0x0001
        /*0032*/ 	.short	0x0008
        /*0034*/ 	.byte	0x00, 0xf5, 0x21, 0x00


	//----- nvinfo : EIATTR_KPARAM_INFO
	.align		4
.L_93:
        /*0038*/ 	.byte	0x04, 0x17
        /*003a*/ 	.short	(.L_95 - .L_94)
.L_94:
        /*003c*/ 	.word	0x00000000
        /*0040*/ 	.short	0x0000
        /*0042*/ 	.short	0x0000
        /*0044*/ 	.byte	0x00, 0xf0, 0x11, 0x00


	//----- nvinfo : EIATTR_SPARSE_MMA_MASK
	.align		4
.L_95:
        /*0048*/ 	.byte	0x03, 0x50
        /*004a*/ 	.short	0x0000


	//----- nvinfo : EIATTR_MAXREG_COUNT
	.align		4
        /*004c*/ 	.byte	0x03, 0x1b
        /*004e*/ 	.short	0x00ff


	//----- nvinfo : EIATTR_MERCURY_ISA_VERSION
	.align		4
        /*0050*/ 	.byte	0x03, 0x5f
        /*0052*/ 	.short	0x0101


	//----- nvinfo : EIATTR_VRC_CTA_INIT_COUNT
	.align		4
        /*0054*/ 	.byte	0x02, 0x4a
	.zero		1
	.zero		1


	//----- nvinfo : EIATTR_EXIT_INSTR_OFFSETS
	.align		4
        /*0058*/ 	.byte	0x04, 0x1c
        /*005a*/ 	.short	(.L_97 - .L_96)


	//   ....[0]....
.L_96:
        /*005c*/ 	.word	0x00000070


	//   ....[1]....
        /*0060*/ 	.word	0x00000110


	//----- nvinfo : EIATTR_CBANK_PARAM_SIZE
	.align		4
.L_97:
        /*0064*/ 	.byte	0x03, 0x19
        /*0066*/ 	.short	0x0020


	//----- nvinfo : EIATTR_PARAM_CBANK
	.align		4
        /*0068*/ 	.byte	0x04, 0x0a
        /*006a*/ 	.short	(.L_99 - .L_98)
	.align		4
.L_98:
        /*006c*/ 	.word	index@(.nv.constant0.tensorSSubtraction)
        /*0070*/ 	.short	0x0380
        /*0072*/ 	.short	0x0020


	//----- nvinfo : EIATTR_SW_WAR
	.align		4
.L_99:
        /*0074*/ 	.byte	0x04, 0x36
        /*0076*/ 	.short	(.L_101 - .L_100)
.L_100:
        /*0078*/ 	.word	0x00000008
.L_101:


//--------------------- .nv.info.tensorSAddition  --------------------------
	.section	.nv.info.tensorSAddition,"",@"SHT_CUDA_INFO"
	.sectionflags	@""
	.align	4


	//----- nvinfo : EIATTR_CUDA_API_VERSION
	.align		4
        /*0000*/ 	.byte	0x04, 0x37
        /*0002*/ 	.short	(.L_103 - .L_102)
.L_102:
        /*0004*/ 	.word	0x00000082


	//----- nvinfo : EIATTR_KPARAM_INFO
	.align		4
.L_103:
        /*0008*/ 	.byte	0x04, 0x17
        /*000a*/ 	.short	(.L_105 - .L_104)
.L_104:
        /*000c*/ 	.word	0x00000000
        /*0010*/ 	.short	0x0003
        /*0012*/ 	.short	0x0018
        /*0014*/ 	.byte	0x00, 0xf5, 0x21, 0x00


	//----- nvinfo : EIATTR_KPARAM_INFO
	.align		4
.L_105:
        /*0018*/ 	.byte	0x04, 0x17
        /*001a*/ 	.short	(.L_107 - .L_106)
.L_106:
        /*001c*/ 	.word	0x00000000
        /*0020*/ 	.short	0x0002
        /*0022*/ 	.short	0x0010
        /*0024*/ 	.byte	0x00, 0xf0, 0x11, 0x00


	//----- nvinfo : EIATTR_KPARAM_INFO
	.align		4
.L_107:
        /*0028*/ 	.byte	0x04, 0x17
        /*002a*/ 	.short	(.L_109 - .L_108)
.L_108:
        /*002c*/ 	.word	0x00000000
        /*0030*/ 	.short	0x0001
        /*0032*/ 	.short	0x0008
        /*0034*/ 	.byte	0x00, 0xf5, 0x21, 0x00


	//----- nvinfo : EIATTR_KPARAM_INFO
	.align		4
.L_109:
        /*0038*/ 	.byte	0x04, 0x17
        /*003a*/ 	.short	(.L_111 - .L_110)
.L_110:
        /*003c*/ 	.word	0x00000000
        /*0040*/ 	.short	0x0000
        /*0042*/ 	.short	0x0000
        /*0044*/ 	.byte	0x00, 0xf0, 0x11, 0x00


	//----- nvinfo : EIATTR_SPARSE_MMA_MASK
	.align		4
.L_111:
        /*0048*/ 	.byte	0x03, 0x50
        /*004a*/ 	.short	0x0000


	//----- nvinfo : EIATTR_MAXREG_COUNT
	.align		4
        /*004c*/ 	.byte	0x03, 0x1b
        /*004e*/ 	.short	0x00ff


	//----- nvinfo : EIATTR_MERCURY_ISA_VERSION
	.align		4
        /*0050*/ 	.byte	0x03, 0x5f
        /*0052*/ 	.short	0x0101


	//----- nvinfo : EIATTR_VRC_CTA_INIT_COUNT
	.align		4
        /*0054*/ 	.byte	0x02, 0x4a
	.zero		1
	.zero		1


	//----- nvinfo : EIATTR_EXIT_INSTR_OFFSETS
	.align		4
        /*0058*/ 	.byte	0x04, 0x1c
        /*005a*/ 	.short	(.L_113 - .L_112)


	//   ....[0]....
.L_112:
        /*005c*/ 	.word	0x00000070


	//   ....[1]....
        /*0060*/ 	.word	0x00000110


	//----- nvinfo : EIATTR_CBANK_PARAM_SIZE
	.align		4
.L_113:
        /*0064*/ 	.byte	0x03, 0x19
        /*0066*/ 	.short	0x0020


	//----- nvinfo : EIATTR_PARAM_CBANK
	.align		4
        /*0068*/ 	.byte	0x04, 0x0a
        /*006a*/ 	.short	(.L_115 - .L_114)
	.align		4
.L_114:
        /*006c*/ 	.word	index@(.nv.constant0.tensorSAddition)
        /*0070*/ 	.short	0x0380
        /*0072*/ 	.short	0x0020


	//----- nvinfo : EIATTR_SW_WAR
	.align		4
.L_115:
        /*0074*/ 	.byte	0x04, 0x36
        /*0076*/ 	.short	(.L_117 - .L_116)
.L_116:
        /*0078*/ 	.word	0x00000008
.L_117:


//--------------------- .nv.info.tensorDivision   --------------------------
	.section	.nv.info.tensorDivision,"",@"SHT_CUDA_INFO"
	.sectionflags	@""
	.align	4


	//----- nvinfo : EIATTR_CUDA_API_VERSION
	.align		4
        /*0000*/ 	.byte	0x04, 0x37
        /*0002*/ 	.short	(.L_119 - .L_118)
.L_118:
        /*0004*/ 	.word	0x00000082


	//----- nvinfo : EIATTR_KPARAM_INFO
	.align		4
.L_119:
        /*0008*/ 	.byte	0x04, 0x17
        /*000a*/ 	.short	(.L_121 - .L_120)
.L_120:
        /*000c*/ 	.word	0x00000000
        /*0010*/ 	.short	0x0003
        /*0012*/ 	.short	0x0018
        /*0014*/ 	.byte	0x00, 0xf5, 0x21, 0x00


	//----- nvinfo : EIATTR_KPARAM_INFO
	.align		4
.L_121:
        /*0018*/ 	.byte	0x04, 0x17
        /*001a*/ 	.short	(.L_123 - .L_122)
.L_122:
        /*001c*/ 	.word	0x00000000
        /*0020*/ 	.short	0x0002
        /*0022*/ 	.short	0x0010
        /*0024*/ 	.byte	0x00, 0xf5, 0x21, 0x00


	//----- nvinfo : EIATTR_KPARAM_INFO
	.align		4
.L_123:
        /*0028*/ 	.byte	0x04, 0x17
        /*002a*/ 	.short	(.L_125 - .L_124)
.L_124:
        /*002c*/ 	.word	0x00000000
        /*0030*/ 	.short	0x0001
        /*0032*/ 	.short	0x0008
        /*0034*/ 	.byte	0x00, 0xf5, 0x21, 0x00


	//----- nvinfo : EIATTR_KPARAM_INFO
	.align		4
.L_125:
        /*0038*/ 	.byte	0x04, 0x17
        /*003a*/ 	.short	(.L_127 - .L_126)
.L_126:
        /*003c*/ 	.word	0x00000000
        /*0040*/ 	.short	0x0000
        /*0042*/ 	.short	0x0000
        /*0044*/ 	.byte	0x00, 0xf0, 0x11, 0x00


	//----- nvinfo : EIATTR_SPARSE_MMA_MASK
	.align		4
.L_127:
        /*0048*/ 	.byte	0x03, 0x50
        /*004a*/ 	.short	0x0000


	//----- nvinfo : EIATTR_MAXREG_COUNT
	.align		4
        /*004c*/ 	.byte	0x03, 0x1b
        /*004e*/ 	.short	0x00ff


	//----- nvinfo : EIATTR_MERCURY_ISA_VERSION
	.align		4
        /*0050*/ 	.byte	0x03, 0x5f
        /*0052*/ 	.short	0x0101


	//----- nvinfo : EIATTR_VRC_CTA_INIT_COUNT
	.align		4
        /*0054*/ 	.byte	0x02, 0x4a
	.zero		1
	.zero		1


	//----- nvinfo : EIATTR_EXIT_INSTR_OFFSETS
	.align		4
        /*0058*/ 	.byte	0x04, 0x1c
        /*005a*/ 	.short	(.L_129 - .L_128)


	//   ....[0]....
.L_128:
        /*005c*/ 	.word	0x00000070


	//   ....[1]....
        /*0060*/ 	.word	0x000001f0


	//----- nvinfo : EIATTR_CRS_STACK_SIZE
	.align		4
.L_129:
        /*0064*/ 	.byte	0x04, 0x1e
        /*0066*/ 	.short	(.L_131 - .L_130)
.L_130:
        /*0068*/ 	.word	0x00000000


	//----- nvinfo : EIATTR_CBANK_PARAM_SIZE
	.align		4
.L_131:
        /*006c*/ 	.byte	0x03, 0x19
        /*006e*/ 	.short	0x0020


	//----- nvinfo : EIATTR_PARAM_CBANK
	.align		4
        /*0070*/ 	.byte	0x04, 0x0a
        /*0072*/ 	.short	(.L_133 - .L_132)
	.align		4
.L_132:
        /*0074*/ 	.word	index@(.nv.constant0.tensorDivision)
        /*0078*/ 	.short	0x0380
        /*007a*/ 	.short	0x0020


	//----- nvinfo : EIATTR_SW_WAR
	.align		4
.L_133:
        /*007c*/ 	.byte	0x04, 0x36
        /*007e*/ 	.short	(.L_135 - .L_134)
.L_134:
        /*0080*/ 	.word	0x00000008
.L_135:


//--------------------- .nv.info.tensorMultiplication --------------------------
	.section	.nv.info.tensorMultiplication,"",@"SHT_CUDA_INFO"
	.sectionflags	@""
	.align	4


	//----- nvinfo : EIATTR_CUDA_API_VERSION
	.align		4
        /*0000*/ 	.byte	0x04, 0x37
        /*0002*/ 	.short	(.L_137 - .L_136)
.L_136:
        /*0004*/ 	.word	0x00000082


	//----- nvinfo : EIATTR_KPARAM_INFO
	.align		4
.L_137:
        /*0008*/ 	.byte	0x04, 0x17
        /*000a*/ 	.short	(.L_139 - .L_138)
.L_138:
        /*000c*/ 	.word	0x00000000
        /*0010*/ 	.short	0x0003
        /*0012*/ 	.short	0x0018
        /*0014*/ 	.byte	0x00, 0xf5, 0x21, 0x00


	//----- nvinfo : EIATTR_KPARAM_INFO
	.align		4
.L_139:
        /*0018*/ 	.byte	0x04, 0x17
        /*001a*/ 	.short	(.L_141 - .L_140)
.L_140:
        /*001c*/ 	.word	0x00000000
        /*0020*/ 	.short	0x0002
        /*0022*/ 	.short	0x0010
        /*0024*/ 	.byte	0x00, 0xf5, 0x21, 0x00


	//----- nvinfo : EIATTR_KPARAM_INFO
	.align		4
.L_141:
        /*0028*/ 	.byte	0x04, 0x17
        /*002a*/ 	.short	(.L_143 - .L_142)
.L_142:
        /*002c*/ 	.word	0x00000000
        /*0030*/ 	.short	0x0001
        /*0032*/ 	.short	0x0008
        /*0034*/ 	.byte	0x00, 0xf5, 0x21, 0x00


	//----- nvinfo : EIATTR_KPARAM_INFO
	.align		4
.L_143:
        /*0038*/ 	.byte	0x04, 0x17
        /*003a*/ 	.short	(.L_145 - .L_144)
.L_144:
        /*003c*/ 	.word	0x00000000
        /*0040*/ 	.short	0x0000
        /*0042*/ 	.short	0x0000
        /*0044*/ 	.byte	0x00, 0xf0, 0x11, 0x00


	//----- nvinfo : EIATTR_SPARSE_MMA_MASK
	.align		4
.L_145:
        /*0048*/ 	.byte	0x03, 0x50
        /*004a*/ 	.short	0x0000


	//----- nvinfo : EIATTR_MAXREG_COUNT
	.align		4
        /*004c*/ 	.byte	0x03, 0x1b
        /*004e*/ 	.short	0x00ff


	//----- nvinfo : EIATTR_MERCURY_ISA_VERSION
	.align		4
        /*0050*/ 	.byte	0x03, 0x5f
        /*0052*/ 	.short	0x0101


	//----- nvinfo : EIATTR_VRC_CTA_INIT_COUNT
	.align		4
        /*0054*/ 	.byte	0x02, 0x4a
	.zero		1
	.zero		1


	//----- nvinfo : EIATTR_EXIT_INSTR_OFFSETS
	.align		4
        /*0058*/ 	.byte	0x04, 0x1c
        /*005a*/ 	.short	(.L_147 - .L_146)


	//   ....[0]....
.L_146:
        /*005c*/ 	.word	0x00000070


	//   ....[1]....
        /*0060*/ 	.word	0x00000130


	//----- nvinfo : EIATTR_CBANK_PARAM_SIZE
	.align		4
.L_147:
        /*0064*/ 	.byte	0x03, 0x19
        /*0066*/ 	.short	0x0020


	//----- nvinfo : EIATTR_PARAM_CBANK
	.align		4
        /*0068*/ 	.byte	0x04, 0x0a
        /*006a*/ 	.short	(.L_149 - .L_148)
	.align		4
.L_148:
        /*006c*/ 	.word	index@(.nv.constant0.tensorMultiplication)
        /*0070*/ 	.short	0x0380
        /*0072*/ 	.short	0x0020


	//----- nvinfo : EIATTR_SW_WAR
	.align		4
.L_149:
        /*0074*/ 	.byte	0x04, 0x36
        /*0076*/ 	.short	(.L_151 - .L_150)
.L_150:
        /*0078*/ 	.word	0x00000008
.L_151:


//--------------------- .nv.info.tensorSubtraction --------------------------
	.section	.nv.info.tensorSubtraction,"",@"SHT_CUDA_INFO"
	.sectionflags	@""
	.align	4


	//----- nvinfo : EIATTR_CUDA_API_VERSION
	.align		4
        /*0000*/ 	.byte	0x04, 0x37
        /*0002*/ 	.short	(.L_153 - .L_152)
.L_152:
        /*0004*/ 	.word	0x00000082


	//----- nvinfo : EIATTR_KPARAM_INFO
	.align		4
.L_153:
        /*0008*/ 	.byte	0x04, 0x17
        /*000a*/ 	.short	(.L_155 - .L_154)
.L_154:
        /*000c*/ 	.word	0x00000000
        /*0010*/ 	.short	0x0003
        /*0012*/ 	.short	0x0018
        /*0014*/ 	.byte	0x00, 0xf5, 0x21, 0x00


	//----- nvinfo : EIATTR_KPARAM_INFO
	.align		4
.L_155:
        /*0018*/ 	.byte	0x04, 0x17
        /*001a*/ 	.short	(.L_157 - .L_156)
.L_156:
        /*001c*/ 	.word	0x00000000
        /*0020*/ 	.short	0x0002
        /*0022*/ 	.short	0x0010
        /*0024*/ 	.byte	0x00, 0xf5, 0x21, 0x00


	//----- nvinfo : EIATTR_KPARAM_INFO
	.align		4
.L_157:
        /*0028*/ 	.byte	0x04, 0x17
        /*002a*/ 	.short	(.L_159 - .L_158)
.L_158:
        /*002c*/ 	.word	0x00000000
        /*0030*/ 	.short	0x0001
        /*0032*/ 	.short	0x0008
        /*0034*/ 	.byte	0x00, 0xf5, 0x21, 0x00


	//----- nvinfo : EIATTR_KPARAM_INFO
	.align		4
.L_159:
        /*0038*/ 	.byte	0x04, 0x17
        /*003a*/ 	.short	(.L_161 - .L_160)
.L_160:
        /*003c*/ 	.word	0x00000000
        /*0040*/ 	.short	0x0000
        /*0042*/ 	.short	0x0000
        /*0044*/ 	.byte	0x00, 0xf0, 0x11, 0x00


	//----- nvinfo : EIATTR_SPARSE_MMA_MASK
	.align		4
.L_161:
        /*0048*/ 	.byte	0x03, 0x50
        /*004a*/ 	.short	0x0000


	//----- nvinfo : EIATTR_MAXREG_COUNT
	.align		4
        /*004c*/ 	.byte	0x03, 0x1b
        /*004e*/ 	.short	0x00ff


	//----- nvinfo : EIATTR_MERCURY_ISA_VERSION
	.align		4
        /*0050*/ 	.byte	0x03, 0x5f
        /*0052*/ 	.short	0x0101


	//----- nvinfo : EIATTR_VRC_CTA_INIT_COUNT
	.align		4
        /*0054*/ 	.byte	0x02, 0x4a
	.zero		1
	.zero		1


	//----- nvinfo : EIATTR_EXIT_INSTR_OFFSETS
	.align		4
        /*0058*/ 	.byte	0x04, 0x1c
        /*005a*/ 	.short	(.L_163 - .L_162)


	//   ....[0]....
.L_162:
        /*005c*/ 	.word	0x00000070


	//   ....[1]....
        /*0060*/ 	.word	0x00000130


	//----- nvinfo : EIATTR_CBANK_PARAM_SIZE
	.align		4
.L_163:
        /*0064*/ 	.byte	0x03, 0x19
        /*0066*/ 	.short	0x0020


	//----- nvinfo : EIATTR_PARAM_CBANK
	.align		4
        /*0068*/ 	.byte	0x04, 0x0a
        /*006a*/ 	.short	(.L_165 - .L_164)
	.align		4
.L_164:
        /*006c*/ 	.word	index@(.nv.constant0.tensorSubtraction)
        /*0070*/ 	.short	0x0380
        /*0072*/ 	.short	0x0020


	//----- nvinfo : EIATTR_SW_WAR
	.align		4
.L_165:
        /*0074*/ 	.byte	0x04, 0x36
        /*0076*/ 	.short	(.L_167 - .L_166)
.L_166:
        /*0078*/ 	.word	0x00000008
.L_167:


//--------------------- .nv.info.tensorAddition   --------------------------
	.section	.nv.info.tensorAddition,"",@"SHT_CUDA_INFO"
	.sectionflags	@""
	.align	4


	//----- nvinfo : EIATTR_CUDA_API_VERSION
	.align		4
        /*0000*/ 	.byte	0x04, 0x37
        /*0002*/ 	.short	(.L_169 - .L_168)
.L_168:
        /*0004*/ 	.word	0x00000082


	//----- nvinfo : EIATTR_KPARAM_INFO
	.align		4
.L_169:
        /*0008*/ 	.byte	0x04, 0x17
        /*000a*/ 	.short	(.L_171 - .L_170)
.L_170:
        /*000c*/ 	.word	0x00000000
        /*0010*/ 	.short	0x0003
        /*0012*/ 	.short	0x0018
        /*0014*/ 	.byte	0x00, 0xf5, 0x21, 0x00


	//----- nvinfo : EIATTR_KPARAM_INFO
	.align		4
.L_171:
        /*0018*/ 	.byte	0x04, 0x17
        /*001a*/ 	.short	(.L_173 - .L_172)
.L_172:
        /*001c*/ 	.word	0x00000000
        /*0020*/ 	.short	0x0002
        /*0022*/ 	.short	0x0010
        /*0024*/ 	.byte	0x00, 0xf5, 0x21, 0x00


	//----- nvinfo : EIATTR_KPARAM_INFO
	.align		4
.L_173:
        /*0028*/ 	.byte	0x04, 0x17
        /*002a*/ 	.short	(.L_175 - .L_174)
.L_174:
        /*002c*/ 	.word	0x00000000
        /*0030*/ 	.short	0x0001
        /*0032*/ 	.short	0x0008
        /*0034*/ 	.byte	0x00, 0xf5, 0x21, 0x00


	//----- nvinfo : EIATTR_KPARAM_INFO
	.align		4
.L_175:
        /*0038*/ 	.byte	0x04, 0x17
        /*003a*/ 	.short	(.L_177 - .L_176)
.L_176:
        /*003c*/ 	.word	0x00000000
        /*0040*/ 	.short	0x0000
        /*0042*/ 	.short	0x0000
        /*0044*/ 	.byte	0x00, 0xf0, 0x11, 0x00


	//----- nvinfo : EIATTR_SPARSE_MMA_MASK
	.align		4
.L_177:
        /*0048*/ 	.byte	0x03, 0x50
        /*004a*/ 	.short	0x0000


	//----- nvinfo : EIATTR_MAXREG_COUNT
	.align		4
        /*004c*/ 	.byte	0x03, 0x1b
        /*004e*/ 	.short	0x00ff


	//----- nvinfo : EIATTR_MERCURY_ISA_VERSION
	.align		4
        /*0050*/ 	.byte	0x03, 0x5f
        /*0052*/ 	.short	0x0101


	//----- nvinfo : EIATTR_VRC_CTA_INIT_COUNT
	.align		4
        /*0054*/ 	.byte	0x02, 0x4a
	.zero		1
	.zero		1


	//----- nvinfo : EIATTR_EXIT_INSTR_OFFSETS
	.align		4
        /*0058*/ 	.byte	0x04, 0x1c
        /*005a*/ 	.short	(.L_179 - .L_178)


	//   ....[0]....
.L_178:
        /*005c*/ 	.word	0x00000070


	//   ....[1]....
        /*0060*/ 	.word	0x00000130


	//----- nvinfo : EIATTR_CBANK_PARAM_SIZE
	.align		4
.L_179:
        /*0064*/ 	.byte	0x03, 0x19
        /*0066*/ 	.short	0x0020


	//----- nvinfo : EIATTR_PARAM_CBANK
	.align		4
        /*0068*/ 	.byte	0x04, 0x0a
        /*006a*/ 	.short	(.L_181 - .L_180)
	.align		4
.L_180:
        /*006c*/ 	.word	index@(.nv.constant0.tensorAddition)
        /*0070*/ 	.short	0x0380
        /*0072*/ 	.short	0x0020


	//----- nvinfo : EIATTR_SW_WAR
	.align		4
.L_181:
        /*0074*/ 	.byte	0x04, 0x36
        /*0076*/ 	.short	(.L_183 - .L_182)
.L_182:
        /*0078*/ 	.word	0x00000008
.L_183:


//--------------------- .nv.callgraph             --------------------------
	.section	.nv.callgraph,"",@"SHT_CUDA_CALLGRAPH"
	.align	4
	.sectionentsize	8
	.align		4
        /*0000*/ 	.word	0x00000000
	.align		4
        /*0004*/ 	.word	0xffffffff
	.align		4
        /*0008*/ 	.word	0x00000000
	.align		4
        /*000c*/ 	.word	0xfffffffe
	.align		4
        /*0010*/ 	.word	0x00000000
	.align		4
        /*0014*/ 	.word	0xfffffffd
	.align		4
        /*0018*/ 	.word	0x00000000
	.align		4
        /*001c*/ 	.word	0xfffffffc


//--------------------- .text.tensorSDivision     --------------------------
	.section	.text.tensorSDivision,"ax",@progbits
	.align	128
        .global         tensorSDivision
        .type           tensorSDivision,@function
        .size           tensorSDivision,(.L_x_34 - tensorSDivision)
        .other          tensorSDivision,@"STO_CUDA_ENTRY STV_DEFAULT"
tensorSDivision:
.text.tensorSDivision:
[----:B------:R-:W-:Y:S01]  /*0000*/  LDC R1, c[0x0][0x37c] ;  /* 0x0000df00ff017b82 */ /* 0x000fe20000000800 */
[----:B------:R-:W0:Y:S07]  /*0010*/  S2R R2, SR_TID.X ;  /* 0x0000000000027919 */ /* 0x000e2e0000002100 */
[----:B------:R-:W0:Y:S01]  /*0020*/  S2UR UR4, SR_CTAID.X ;  /* 0x00000000000479c3 */ /* 0x000e220000002500 */
[----:B------:R-:W1:Y:S07]  /*0030*/  LDCU UR5, c[0x0][0x380] ;  /* 0x00007000ff0577ac */ /* 0x000e6e0008000800 */
[----:B------:R-:W0:Y:S02]  /*0040*/  LDC R3, c[0x0][0x360] ;  /* 0x0000d800ff037b82 */ /* 0x000e240000000800 */
[----:B0-----:R-:W-:-:S05]  /*0050*/  IMAD R2, R3, UR4, R2 ;  /* 0x0000000403027c24 */ /* 0x001fca000f8e0202 */
[----:B-1----:R-:W-:-:S13]  /*0060*/  ISETP.GE.AND P0, PT, R2, UR5, PT ;  /* 0x0000000502007c0c */ /* 0x002fda000bf06270 */
[----:B------:R-:W-:Y:S05]  /*0070*/  @P0 EXIT ;  /* 0x000000000000094d */ /* 0x000fea0003800000 */
[----:B------:R-:W0:Y:S01]  /*0080*/  LDC.64 R4, c[0x0][0x388] ;  /* 0x0000e200ff047b82 */ /* 0x000e220000000a00 */
[----:B------:R-:W1:Y:S07]  /*0090*/  LDCU.64 UR4, c[0x0][0x358] ;  /* 0x00006b00ff0477ac */ /* 0x000e6e0008000a00 */
[----:B------:R-:W2:Y:S01]  /*00a0*/  LDC R9, c[0x0][0x390] ;  /* 0x0000e400ff097b82 */ /* 0x000ea20000000800 */
[----:B0-----:R-:W-:-:S05]  /*00b0*/  IMAD.WIDE R4, R2, 0x4, R4 ;  /* 0x0000000402047825 */ /* 0x001fca00078e0204 */
[----:B-1----:R-:W3:Y:S01]  /*00c0*/  LDG.E R0, desc[UR4][R4.64] ;  /* 0x0000000404007981 */ /* 0x002ee2000c1e1900 */
[----:B------:R-:W-:Y:S01]  /*00d0*/  BSSY.RECONVERGENT B0, `(.L_x_0) ;  /* 0x000000c000007945 */ /* 0x000fe20003800200 */
[----:B--2---:R-:W0:Y:S02]  /*00e0*/  MUFU.RCP R3, R9 ;  /* 0x0000000900037308 */ /* 0x004e240000001000 */
[----:B0-----:R-:W-:-:S04]  /*00f0*/  FFMA R6, R3, -R9, 1 ;  /* 0x3f80000003067423 */ /* 0x001fc80000000809 */
[----:B------:R-:W-:Y:S02]  /*0100*/  FFMA R3, R3, R6, R3 ;  /* 0x0000000603037223 */ /* 0x000fe40000000003 */
[----:B---3--:R-:W0:Y:S02]  /*0110*/  FCHK P0, R0, R9 ;  /* 0x0000000900007302 */ /* 0x008e240000000000 */
[----:B------:R-:W-:-:S04]  /*0120*/  FFMA R6, R0, R3, RZ ;  /* 0x0000000300067223 */ /* 0x000fc800000000ff */
[----:B------:R-:W-:-:S04]  /*0130*/  FFMA R7, R6, -R9, R0 ;  /* 0x8000000906077223 */ /* 0x000fc80000000000 */
[----:B------:R-:W-:Y:S01]  /*0140*/  FFMA R7, R3, R7, R6 ;  /* 0x0000000703077223 */ /* 0x000fe20000000006 */
[----:B0-----:R-:W-:Y:S06]  /*0150*/  @!P0 BRA `(.L_x_1) ;  /* 0x00000000000c8947 */ /* 0x001fec0003800000 */
[----:B------:R-:W-:-:S07]  /*0160*/  MOV R4, 0x180 ;  /* 0x0000018000047802 */ /* 0x000fce0000000f00 */
[----:B------:R-:W-:Y:S05]  /*0170*/  CALL.REL.NOINC `($__internal_0_$__cuda_sm3x_div_rn_noftz_f32_slowpath) ;  /* 0x0000000000187944 */ /* 0x000fea0003c00000 */
[----:B------:R-:W-:-:S07]  /*0180*/  IMAD.MOV.U32 R7, RZ, RZ, R0 ;  /* 0x000000ffff077224 */ /* 0x000fce00078e0000 */
.L_x_1:
[----:B------:R-:W-:Y:S05]  /*0190*/  BSYNC.RECONVERGENT B0 ;  /* 0x0000000000007941 */ /* 0x000fea0003800200 */
.L_x_0:
[----:B------:R-:W0:Y:S02]  /*01a0*/  LDC.64 R4, c[0x0][0x398] ;  /* 0x0000e600ff047b82 */ /* 0x000e240000000a00 */
[----:B0-----:R-:W-:-:S05]  /*01b0*/  IMAD.WIDE R2, R2, 0x4, R4 ;  /* 0x0000000402027825 */ /* 0x001fca00078e0204 */
[----:B------:R-:W-:Y:S01]  /*01c0*/  STG.E desc[UR4][R2.64], R7 ;  /* 0x0000000702007986 */ /* 0x000fe2000c101904 */
[----:B------:R-:W-:Y:S05]  /*01d0*/  EXIT ;  /* 0x000000000000794d */ /* 0x000fea0003800000 */
        .weak           $__internal_0_$__cuda_sm3x_div_rn_noftz_f32_slowpath
        .type           $__internal_0_$__cuda_sm3x_div_rn_noftz_f32_slowpath,@function
        .size           $__internal_0_$__cuda_sm3x_div_rn_noftz_f32_slowpath,(.L_x_34 - $__internal_0_$__cuda_sm3x_div_rn_noftz_f32_slowpath)
$__internal_0_$__cuda_sm3x_div_rn_noftz_f32_slowpath:
[----:B------:R-:W0:Y:S01]  /*01e0*/  LDC R3, c[0x0][0x390] ;  /* 0x0000e400ff037b82 */ /* 0x000e220000000800 */
[--C-:B------:R-:W-:Y:S01]  /*01f0*/  SHF.R.U32.HI R5, RZ, 0x17, R0.reuse ;  /* 0x00000017ff057819 */ /* 0x100fe20000011600 */
[----:B------:R-:W1:Y:S01]  /*0200*/  LDCU UR6, c[0x0][0x390] ;  /* 0x00007200ff0677ac */ /* 0x000e620008000800 */
[----:B------:R-:W-:Y:S01]  /*0210*/  BSSY.RECONVERGENT B1, `(.L_x_2) ;  /* 0x0000064000017945 */ /* 0x000fe20003800200 */
[----:B------:R-:W-:Y:S01]  /*0220*/  IMAD.MOV.U32 R7, RZ, RZ, R0 ;  /* 0x000000ffff077224 */ /* 0x000fe200078e0000 */
[----:B------:R-:W-:-:S05]  /*0230*/  LOP3.LUT R5, R5, 0xff, RZ, 0xc0, !PT ;  /* 0x000000ff05057812 */ /* 0x000fca00078ec0ff */
[----:B------:R-:W-:Y:S02]  /*0240*/  VIADD R10, R5, 0xffffffff ;  /* 0xffffffff050a7836 */ /* 0x000fe40000000000 */
[----:B-1----:R-:W-:Y:S01]  /*0250*/  IMAD.U32 R8, RZ, RZ, UR6 ;  /* 0x00000006ff087e24 */ /* 0x002fe2000f8e00ff */
[----:B0-----:R-:W-:-:S04]  /*0260*/  SHF.R.U32.HI R6, RZ, 0x17, R3 ;  /* 0x00000017ff067819 */ /* 0x001fc80000011603 */
[----:B------:R-:W-:-:S05]  /*0270*/  LOP3.LUT R6, R6, 0xff, RZ, 0xc0, !PT ;  /* 0x000000ff06067812 */ /* 0x000fca00078ec0ff */
[----:B------:R-:W-:-:S05]  /*0280*/  VIADD R11, R6, 0xffffffff ;  /* 0xffffffff060b7836 */ /* 0x000fca0000000000 */
[----:B------:R-:W-:-:S04]  /*0290*/  ISETP.GT.U32.AND P0, PT, R11, 0xfd, PT ;  /* 0x000000fd0b00780c */ /* 0x000fc80003f04070 */
[----:B------:R-:W-:-:S13]  /*02a0*/  ISETP.GT.U32.OR P0, PT, R10, 0xfd, P0 ;  /* 0x000000fd0a00780c */ /* 0x000fda0000704470 */
[----:B------:R-:W-:Y:S01]  /*02b0*/  @!P0 IMAD.MOV.U32 R9, RZ, RZ, RZ ;  /* 0x000000ffff098224 */ /* 0x000fe200078e00ff */
[----:B------:R-:W-:Y:S06]  /*02c0*/  @!P0 BRA `(.L_x_3) ;  /* 0x00000000005c8947 */ /* 0x000fec0003800000 */
[----:B------:R-:W-:Y:S02]  /*02d0*/  FSETP.GTU.FTZ.AND P1, PT, |R3|, +INF , PT ;  /* 0x7f8000000300780b */ /* 0x000fe40003f3c200 */
[----:B------:R-:W-:-:S04]  /*02e0*/  FSETP.GTU.FTZ.AND P0, PT, |R0|, +INF , PT ;  /* 0x7f8000000000780b */ /* 0x000fc80003f1c200 */
[----:B------:R-:W-:-:S13]  /*02f0*/  PLOP3.LUT P0, PT, P0, P1, PT, 0xf8, 0x8f ;  /* 0x00000000008f781c */ /* 0x000fda0000703f70 */
[----:B------:R-:W-:Y:S05]  /*0300*/  @P0 BRA `(.L_x_4) ;  /* 0x00000004004c0947 */ /* 0x000fea0003800000 */
[----:B------:R-:W-:-:S13]  /*0310*/  LOP3.LUT P0, RZ, R8, 0x7fffffff, R7, 0xc8, !PT ;  /* 0x7fffffff08ff7812 */ /* 0x000fda000780c807 */
[----:B------:R-:W-:Y:S05]  /*0320*/  @!P0 BRA `(.L_x_5) ;  /* 0x00000004003c8947 */ /* 0x000fea0003800000 */
[C---:B------:R-:W-:Y:S02]  /*0330*/  FSETP.NEU.FTZ.AND P2, PT, |R0|.reuse, +INF , PT ;  /* 0x7f8000000000780b */ /* 0x040fe40003f5d200 */
[----:B------:R-:W-:Y:S02]  /*0340*/  FSETP.NEU.FTZ.AND P1, PT, |R3|, +INF , PT ;  /* 0x7f8000000300780b */ /* 0x000fe40003f3d200 */
[----:B------:R-:W-:-:S11]  /*0350*/  FSETP.NEU.FTZ.AND P0, PT, |R0|, +INF , PT ;  /* 0x7f8000000000780b */ /* 0x000fd60003f1d200 */
[----:B------:R-:W-:Y:S05]  /*0360*/  @!P1 BRA !P2, `(.L_x_5) ;  /* 0x00000004002c9947 */ /* 0x000fea0005000000 */
[----:B------:R-:W-:-:S04]  /*0370*/  LOP3.LUT P2, RZ, R7, 0x7fffffff, RZ, 0xc0, !PT ;  /* 0x7fffffff07ff7812 */ /* 0x000fc8000784c0ff */
[----:B------:R-:W-:-:S13]  /*0380*/  PLOP3.LUT P1, PT, P1, P2, PT, 0x2f, 0xf2 ;  /* 0x0000000000f2781c */ /* 0x000fda0000f24577 */
[----:B------:R-:W-:Y:S05]  /*0390*/  @P1 BRA `(.L_x_6) ;  /* 0x0000000400181947 */ /* 0x000fea0003800000 */
[----:B------:R-:W-:-:S04]  /*03a0*/  LOP3.LUT P1, RZ, R8, 0x7fffffff, RZ, 0xc0, !PT ;  /* 0x7fffffff08ff7812 */ /* 0x000fc8000782c0ff */
[----:B------:R-:W-:-:S13]  /*03b0*/  PLOP3.LUT P0, PT, P0, P1, PT, 0x2f, 0xf2 ;  /* 0x0000000000f2781c */ /* 0x000fda0000702577 */
[----:B------:R-:W-:Y:S05]  /*03c0*/  @P0 BRA `(.L_x_7) ;  /* 0x0000000400000947 */ /* 0x000fea0003800000 */
[----:B------:R-:W-:Y:S02]  /*03d0*/  ISETP.GE.AND P0, PT, R10, RZ, PT ;  /* 0x000000ff0a00720c */ /* 0x000fe40003f06270 */
[----:B------:R-:W-:-:S11]  /*03e0*/  ISETP.GE.AND P1, PT, R11, RZ, PT ;  /* 0x000000ff0b00720c */ /* 0x000fd60003f26270 */
[----:B------:R-:W-:Y:S02]  /*03f0*/  @P0 IMAD.MOV.U32 R9, RZ, RZ, RZ ;  /* 0x000000ffff090224 */ /* 0x000fe400078e00ff */
[----:B------:R-:W-:Y:S01]  /*0400*/  @!P0 FFMA R7, R0, 1.84467440737095516160e+19, RZ ;  /* 0x5f80000000078823 */ /* 0x000fe200000000ff */
[----:B------:R-:W-:Y:S02]  /*0410*/  @!P0 IMAD.MOV.U32 R9, RZ, RZ, -0x40 ;  /* 0xffffffc0ff098424 */ /* 0x000fe400078e00ff */
[----:B------:R-:W-:Y:S02]  /*0420*/  @!P1 FFMA R8, R3, 1.84467440737095516160e+19, RZ ;  /* 0x5f80000003089823 */ /* 0x000fe400000000ff */
[----:B------:R-:W-:-:S07]  /*0430*/  @!P1 VIADD R9, R9, 0x40 ;  /* 0x0000004009099836 */ /* 0x000fce0000000000 */
.L_x_3:
[----:B------:R-:W-:Y:S01]  /*0440*/  LEA R3, R6, 0xc0800000, 0x17 ;  /* 0xc080000006037811 */ /* 0x000fe200078eb8ff */
[----:B------:R-:W-:Y:S01]  /*0450*/  VIADD R5, R5, 0xffffff81 ;  /* 0xffffff8105057836 */ /* 0x000fe20000000000 */
[----:B------:R-:W-:Y:S03]  /*0460*/  BSSY.RECONVERGENT B2, `(.L_x_8) ;  /* 0x0000035000027945 */ /* 0x000fe60003800200 */
[----:B------:R-:W-:Y:S01]  /*0470*/  IMAD.IADD R3, R8, 0x1, -R3 ;  /* 0x0000000108037824 */ /* 0x000fe200078e0a03 */
[C---:B------:R-:W-:Y:S01]  /*0480*/  IADD3 R6, PT, PT, R5.reuse, 0x7f, -R6 ;  /* 0x0000007f05067810 */ /* 0x040fe20007ffe806 */
[----:B------:R-:W-:Y:S02]  /*0490*/  IMAD R0, R5, -0x800000, R7 ;  /* 0xff80000005007824 */ /* 0x000fe400078e0207 */
[----:B------:R-:W0:Y:S01]  /*04a0*/  MUFU.RCP R8, R3 ;  /* 0x0000000300087308 */ /* 0x000e220000001000 */
[----:B------:R-:W-:Y:S01]  /*04b0*/  FADD.FTZ R11, -R3, -RZ ;  /* 0x800000ff030b7221 */ /* 0x000fe20000010100 */
[----:B------:R-:W-:-:S03]  /*04c0*/  IMAD.IADD R6, R6, 0x1, R9 ;  /* 0x0000000106067824 */ /* 0x000fc600078e0209 */
[----:B0-----:R-:W-:-:S04]  /*04d0*/  FFMA R13, R8, R11, 1 ;  /* 0x3f800000080d7423 */ /* 0x001fc8000000000b */
[----:B------:R-:W-:-:S04]  /*04e0*/  FFMA R10, R8, R13, R8 ;  /* 0x0000000d080a7223 */ /* 0x000fc80000000008 */
[----:B------:R-:W-:-:S04]  /*04f0*/  FFMA R7, R0, R10, RZ ;  /* 0x0000000a00077223 */ /* 0x000fc800000000ff */
[----:B------:R-:W-:-:S04]  /*0500*/  FFMA R8, R11, R7, R0 ;  /* 0x000000070b087223 */ /* 0x000fc80000000000 */
[----:B------:R-:W-:-:S04]  /*0510*/  FFMA R7, R10, R8, R7 ;  /* 0x000000080a077223 */ /* 0x000fc80000000007 */
[----:B------:R-:W-:-:S04]  /*0520*/  FFMA R8, R11, R7, R0 ;  /* 0x000000070b087223 */ /* 0x000fc80000000000 */
[----:B------:R-:W-:-:S05]  /*0530*/  FFMA R0, R10, R8, R7 ;  /* 0x000000080a007223 */ /* 0x000fca0000000007 */
[----:B------:R-:W-:-:S04]  /*0540*/  SHF.R.U32.HI R3, RZ, 0x17, R0 ;  /* 0x00000017ff037819 */ /* 0x000fc80000011600 */
[----:B------:R-:W-:-:S05]  /*0550*/  LOP3.LUT R3, R3, 0xff, RZ, 0xc0, !PT ;  /* 0x000000ff03037812 */ /* 0x000fca00078ec0ff */
[----:B------:R-:W-:-:S04]  /*0560*/  IMAD.IADD R9, R3, 0x1, R6 ;  /* 0x0000000103097824 */ /* 0x000fc800078e0206 */
[----:B------:R-:W-:-:S05]  /*0570*/  VIADD R3, R9, 0xffffffff ;  /* 0xffffffff09037836 */ /* 0x000fca0000000000 */
[----:B------:R-:W-:-:S13]  /*0580*/  ISETP.GE.U32.AND P0, PT, R3, 0xfe, PT ;  /* 0x000000fe0300780c */ /* 0x000fda0003f06070 */
[----:B------:R-:W-:Y:S05]  /*0590*/  @!P0 BRA `(.L_x_9) ;  /* 0x0000000000808947 */ /* 0x000fea0003800000 */
[----:B------:R-:W-:-:S13]  /*05a0*/  ISETP.GT.AND P0, PT, R9, 0xfe, PT ;  /* 0x000000fe0900780c */ /* 0x000fda0003f04270 */
[----:B------:R-:W-:Y:S05]  /*05b0*/  @P0 BRA `(.L_x_10) ;  /* 0x00000000006c0947 */ /* 0x000fea0003800000 */
[----:B------:R-:W-:-:S13]  /*05c0*/  ISETP.GE.AND P0, PT, R9, 0x1, PT ;  /* 0x000000010900780c */ /* 0x000fda0003f06270 */
[----:B------:R-:W-:Y:S05]  /*05d0*/  @P0 BRA `(.L_x_11) ;  /* 0x0000000000740947 */ /* 0x000fea0003800000 */
[----:B------:R-:W-:Y:S02]  /*05e0*/  ISETP.GE.AND P0, PT, R9, -0x18, PT ;  /* 0xffffffe80900780c */ /* 0x000fe40003f06270 */
[----:B------:R-:W-:-:S11]  /*05f0*/  LOP3.LUT R0, R0, 0x80000000, RZ, 0xc0, !PT ;  /* 0x8000000000007812 */ /* 0x000fd600078ec0ff */
[----:B------:R-:W-:Y:S05]  /*0600*/  @!P0 BRA `(.L_x_11) ;  /* 0x0000000000688947 */ /* 0x000fea0003800000 */
[CCC-:B------:R-:W-:Y:S01]  /*0610*/  FFMA.RZ R3, R10.reuse, R8.reuse, R7.reuse ;  /* 0x000000080a037223 */ /* 0x1c0fe2000000c007 */
[CCC-:B------:R-:W-:Y:S01]  /*0620*/  FFMA.RM R6, R10.reuse, R8.reuse, R7.reuse ;  /* 0x000000080a067223 */ /* 0x1c0fe20000004007 */
[C---:B------:R-:W-:Y:S02]  /*0630*/  ISETP.NE.AND P2, PT, R9.reuse, RZ, PT ;  /* 0x000000ff0900720c */ /* 0x040fe40003f45270 */
[----:B------:R-:W-:Y:S02]  /*0640*/  ISETP.NE.AND P1, PT, R9, RZ, PT ;  /* 0x000000ff0900720c */ /* 0x000fe40003f25270 */
[----:B------:R-:W-:Y:S01]  /*0650*/  LOP3.LUT R5, R3, 0x7fffff, RZ, 0xc0, !PT ;  /* 0x007fffff03057812 */ /* 0x000fe200078ec0ff */
[----:B------:R-:W-:Y:S01]  /*0660*/  FFMA.RP R3, R10, R8, R7 ;  /* 0x000000080a037223 */ /* 0x000fe20000008007 */
[----:B------:R-:W-:Y:S02]  /*0670*/  VIADD R8, R9, 0x20 ;  /* 0x0000002009087836 */ /* 0x000fe40000000000 */
[----:B------:R-:W-:Y:S01]  /*0680*/  LOP3.LUT R5, R5, 0x800000, RZ, 0xfc, !PT ;  /* 0x0080000005057812 */ /* 0x000fe200078efcff */
[----:B------:R-:W-:Y:S01]  /*0690*/  IMAD.MOV R7, RZ, RZ, -R9 ;  /* 0x000000ffff077224 */ /* 0x000fe200078e0a09 */
[----:B------:R-:W-:-:S02]  /*06a0*/  FSETP.NEU.FTZ.AND P0, PT, R3, R6, PT ;  /* 0x000000060300720b */ /* 0x000fc40003f1d000 */
[----:B------:R-:W-:Y:S02]  /*06b0*/  SHF.L.U32 R8, R5, R8, RZ ;  /* 0x0000000805087219 */ /* 0x000fe400000006ff */
[----:B------:R-:W-:Y:S02]  /*06c0*/  SEL R6, R7, RZ, P2 ;  /* 0x000000ff07067207 */ /* 0x000fe40001000000 */
[----:B------:R-:W-:Y:S02]  /*06d0*/  ISETP.NE.AND P1, PT, R8, RZ, P1 ;  /* 0x000000ff0800720c */ /* 0x000fe40000f25270 */
[----:B------:R-:W-:Y:S02]  /*06e0*/  SHF.R.U32.HI R6, RZ, R6, R5 ;  /* 0x00000006ff067219 */ /* 0x000fe40000011605 */
[----:B------:R-:W-:Y:S02]  /*06f0*/  PLOP3.LUT P0, PT, P0, P1, PT, 0xf8, 0x8f ;  /* 0x00000000008f781c */ /* 0x000fe40000703f70 */
[----:B------:R-:W-:-:S02]  /*0700*/  SHF.R.U32.HI R8, RZ, 0x1, R6 ;  /* 0x00000001ff087819 */ /* 0x000fc40000011606 */
[----:B------:R-:W-:-:S04]  /*0710*/  SEL R3, RZ, 0x1, !P0 ;  /* 0x00000001ff037807 */ /* 0x000fc80004000000 */
[----:B------:R-:W-:-:S04]  /*0720*/  LOP3.LUT R3, R3, 0x1, R8, 0xf8, !PT ;  /* 0x0000000103037812 */ /* 0x000fc800078ef808 */
[----:B------:R-:W-:-:S05]  /*0730*/  LOP3.LUT R3, R3, R6, RZ, 0xc0, !PT ;  /* 0x0000000603037212 */ /* 0x000fca00078ec0ff */
[----:B------:R-:W-:-:S05]  /*0740*/  IMAD.IADD R3, R8, 0x1, R3 ;  /* 0x0000000108037824 */ /* 0x000fca00078e0203 */
[----:B------:R-:W-:Y:S01]  /*0750*/  LOP3.LUT R0, R3, R0, RZ, 0xfc, !PT ;  /* 0x0000000003007212 */ /* 0x000fe200078efcff */
[----:B------:R-:W-:Y:S06]  /*0760*/  BRA `(.L_x_11) ;  /* 0x0000000000107947 */ /* 0x000fec0003800000 */
.L_x_10:
[----:B------:R-:W-:-:S04]  /*0770*/  LOP3.LUT R0, R0, 0x80000000, RZ, 0xc0, !PT ;  /* 0x8000000000007812 */ /* 0x000fc800078ec0ff */
[----:B------:R-:W-:Y:S01]  /*0780*/  LOP3.LUT R0, R0, 0x7f800000, RZ, 0xfc, !PT ;  /* 0x7f80000000007812 */ /* 0x000fe200078efcff */
[----:B------:R-:W-:Y:S06]  /*0790*/  BRA `(.L_x_11) ;  /* 0x0000000000047947 */ /* 0x000fec0003800000 */
.L_x_9:
[----:B------:R-:W-:-:S07]  /*07a0*/  IMAD R0, R6, 0x800000, R0 ;  /* 0x0080000006007824 */ /* 0x000fce00078e0200 */
.L_x_11:
[----:B------:R-:W-:Y:S05]  /*07b0*/  BSYNC.RECONVERGENT B2 ;  /* 0x0000000000027941 */ /* 0x000fea0003800200 */
.L_x_8:
[----:B------:R-:W-:Y:S05]  /*07c0*/  BRA `(.L_x_12) ;  /* 0x0000000000207947 */ /* 0x000fea0003800000 */
.L_x_7:
[----:B------:R-:W-:-:S04]  /*07d0*/  LOP3.LUT R0, R8, 0x80000000, R7, 0x48, !PT ;  /* 0x8000000008007812 */ /* 0x000fc800078e4807 */
[----:B------:R-:W-:Y:S01]  /*07e0*/  LOP3.LUT R0, R0, 0x7f800000, RZ, 0xfc, !PT ;  /* 0x7f80000000007812 */ /* 0x000fe200078efcff */
[----:B------:R-:W-:Y:S06]  /*07f0*/  BRA `(.L_x_12) ;  /* 0x0000000000147947 */ /* 0x000fec0003800000 */
.L_x_6:
[----:B------:R-:W-:Y:S01]  /*0800*/  LOP3.LUT R0, R8, 0x80000000, R7, 0x48, !PT ;  /* 0x8000000008007812 */ /* 0x000fe200078e4807 */
[----:B------:R-:W-:Y:S06]  /*0810*/  BRA `(.L_x_12) ;  /* 0x00000000000c7947 */ /* 0x000fec0003800000 */
.L_x_5:
[----:B------:R-:W0:Y:S01]  /*0820*/  MUFU.RSQ R0, -QNAN ;  /* 0xffc0000000007908 */ /* 0x000e220000001400 */
[----:B------:R-:W-:Y:S05]  /*0830*/  BRA `(.L_x_12) ;  /* 0x0000000000047947 */ /* 0x000fea0003800000 */
.L_x_4:
[----:B------:R-:W-:-:S07]  /*0840*/  FADD.FTZ R0, R0, R3 ;  /* 0x0000000300007221 */ /* 0x000fce0000010000 */
.L_x_12:
[----:B------:R-:W-:Y:S05]  /*0850*/  BSYNC.RECONVERGENT B1 ;  /* 0x0000000000017941 */ /* 0x000fea0003800200 */
.L_x_2:
[----:B------:R-:W-:-:S04]  /*0860*/  IMAD.MOV.U32 R5, RZ, RZ, 0x0 ;  /* 0x00000000ff057424 */ /* 0x000fc800078e00ff */
[----:B0-----:R-:W-:Y:S05]  /*0870*/  RET.REL.NODEC R4 `(tensorSDivision) ;  /* 0xfffffff404e07950 */ /* 0x001fea0003c3ffff */
.L_x_13:
[----:B------:R-:W-:-:S00]  /*0880*/  BRA `(.L_x_13) ;  /* 0xfffffffc00fc7947 */ /* 0x000fc0000383ffff */
[----:B------:R-:W-:-:S00]  /*0890*/  NOP ;  /* 0x0000000000007918 */ /* 0x000fc00000000000 */
        /* <DEDUP_REMOVED lines=14> */
.L_x_34:


//--------------------- .text.tensorSMultiplication --------------------------
	.section	.text.tensorSMultiplication,"ax",@progbits
	.align	128
        .global         tensorSMultiplication
        .type           tensorSMultiplication,@function
        .size           tensorSMultiplication,(.L_x_37 - tensorSMultiplication)
        .other          tensorSMultiplication,@"STO_CUDA_ENTRY STV_DEFAULT"
tensorSMultiplication:
.text.tensorSMultiplication:
        /* <DEDUP_REMOVED lines=9> */
[----:B------:R-:W1:Y:S01]  /*0090*/  LDCU.64 UR4, c[0x0][0x358] ;  /* 0x00006b00ff0477ac */ /* 0x000e620008000a00 */
[----:B------:R-:W2:Y:S06]  /*00a0*/  LDCU UR6, c[0x0][0x390] ;  /* 0x00007200ff0677ac */ /* 0x000eac0008000800 */
[----:B------:R-:W3:Y:S01]  /*00b0*/  LDC.64 R4, c[0x0][0x398] ;  /* 0x0000e600ff047b82 */ /* 0x000ee20000000a00 */
[----:B0-----:R-:W-:-:S06]  /*00c0*/  IMAD.WIDE R2, R7, 0x4, R2 ;  /* 0x0000000407027825 */ /* 0x001fcc00078e0202 */
[----:B-1----:R-:W2:Y:S01]  /*00d0*/  LDG.E R2, desc[UR4][R2.64] ;  /* 0x0000000402027981 */ /* 0x002ea2000c1e1900 */
[----:B---3--:R-:W-:-:S04]  /*00e0*/  IMAD.WIDE R4, R7, 0x4, R4 ;  /* 0x0000000407047825 */ /* 0x008fc800078e0204 */
[----:B--2---:R-:W-:-:S05]  /*00f0*/  FMUL R7, R2, UR6 ;  /* 0x0000000602077c20 */ /* 0x004fca0008400000 */
[----:B------:R-:W-:Y:S01]  /*0100*/  STG.E desc[UR4][R4.64], R7 ;  /* 0x0000000704007986 */ /* 0x000fe2000c101904 */
[----:B------:R-:W-:Y:S05]  /*0110*/  EXIT ;  /* 0x000000000000794d */ /* 0x000fea0003800000 */
.L_x_14:
        /* <DEDUP_REMOVED lines=14> */
.L_x_37:


//--------------------- .text.tensorSSubtraction  --------------------------
	.section	.text.tensorSSubtraction,"ax",@progbits
	.align	128
        .global         tensorSSubtraction
        .type           tensorSSubtraction,@function
        .size           tensorSSubtraction,(.L_x_38 - tensorSSubtraction)
        .other          tensorSSubtraction,@"STO_CUDA_ENTRY STV_DEFAULT"
tensorSSubtraction:
.text.tensorSSubtraction:
        /* <DEDUP_REMOVED lines=15> */
[----:B--2---:R-:W-:-:S05]  /*00f0*/  FADD R7, R2, -UR6 ;  /* 0x8000000602077e21 */ /* 0x004fca0008000000 */
[----:B------:R-:W-:Y:S01]  /*0100*/  STG.E desc[UR4][R4.64], R7 ;  /* 0x0000000704007986 */ /* 0x000fe2000c101904 */
[----:B------:R-:W-:Y:S05]  /*0110*/  EXIT ;  /* 0x000000000000794d */ /* 0x000fea0003800000 */
.L_x_15:
        /* <DEDUP_REMOVED lines=14> */
.L_x_38:


//--------------------- .text.tensorSAddition     --------------------------
	.section	.text.tensorSAddition,"ax",@progbits
	.align	128
        .global         tensorSAddition
        .type           tensorSAddition,@function
        .size           tensorSAddition,(.L_x_39 - tensorSAddition)
        .other          tensorSAddition,@"STO_CUDA_ENTRY STV_DEFAULT"
tensorSAddition:
.text.tensorSAddition:
        /* <DEDUP_REMOVED lines=15> */
[----:B--2---:R-:W-:-:S05]  /*00f0*/  FADD R7, R2, UR6 ;  /* 0x0000000602077e21 */ /* 0x004fca0008000000 */
[----:B------:R-:W-:Y:S01]  /*0100*/  STG.E desc[UR4][R4.64], R7 ;  /* 0x0000000704007986 */ /* 0x000fe2000c101904 */
[----:B------:R-:W-:Y:S05]  /*0110*/  EXIT ;  /* 0x000000000000794d */ /* 0x000fea0003800000 */
.L_x_16:
        /* <DEDUP_REMOVED lines=14> */
.L_x_39:


//--------------------- .text.tensorDivision      --------------------------
	.section	.text.tensorDivision,"ax",@progbits
	.align	128
        .global         tensorDivision
        .type           tensorDivision,@function
        .size           tensorDivision,(.L_x_35 - tensorDivision)
        .other          tensorDivision,@"STO_CUDA_ENTRY STV_DEFAULT"
tensorDivision:
.text.tensorDivision:
        /* <DEDUP_REMOVED lines=10> */
[----:B------:R-:W2:Y:S01]  /*00a0*/  LDC.64 R4, c[0x0][0x388] ;  /* 0x0000e200ff047b82 */ /* 0x000ea20000000a00 */
[----:B0-----:R-:W-:-:S05]  /*00b0*/  IMAD.WIDE R6, R2, 0x4, R6 ;  /* 0x0000000402067825 */ /* 0x001fca00078e0206 */
[----:B-1----:R-:W3:Y:S01]  /*00c0*/  LDG.E R3, desc[UR4][R6.64] ;  /* 0x0000000406037981 */ /* 0x002ee2000c1e1900 */
[----:B--2---:R-:W-:-:S05]  /*00d0*/  IMAD.WIDE R4, R2, 0x4, R4 ;  /* 0x0000000402047825 */ /* 0x004fca00078e0204 */
[----:B------:R-:W2:Y:S01]  /*00e0*/  LDG.E R0, desc[UR4][R4.64] ;  /* 0x0000000404007981 */ /* 0x000ea2000c1e1900 */
[----:B------:R-:W-:Y:S01]  /*00f0*/  BSSY.RECONVERGENT B0, `(.L_x_17) ;  /* 0x000000c000007945 */ /* 0x000fe20003800200 */
[----:B---3--:R-:W0:Y:S08]  /*0100*/  MUFU.RCP R8, R3 ;  /* 0x0000000300087308 */ /* 0x008e300000001000 */
[----:B--2---:R-:W1:Y:S01]  /*0110*/  FCHK P0, R0, R3 ;  /* 0x0000000300007302 */ /* 0x004e620000000000 */
[----:B0-----:R-:W-:-:S04]  /*0120*/  FFMA R9, -R3, R8, 1 ;  /* 0x3f80000003097423 */ /* 0x001fc80000000108 */
[----:B------:R-:W-:-:S04]  /*0130*/  FFMA R9, R8, R9, R8 ;  /* 0x0000000908097223 */ /* 0x000fc80000000008 */
[----:B------:R-:W-:-:S04]  /*0140*/  FFMA R8, R0, R9, RZ ;  /* 0x0000000900087223 */ /* 0x000fc800000000ff */
[----:B------:R-:W-:-:S04]  /*0150*/  FFMA R10, -R3, R8, R0 ;  /* 0x00000008030a7223 */ /* 0x000fc80000000100 */
[----:B------:R-:W-:Y:S01]  /*0160*/  FFMA R9, R9, R10, R8 ;  /* 0x0000000a09097223 */ /* 0x000fe20000000008 */
[----:B-1----:R-:W-:Y:S06]  /*0170*/  @!P0 BRA `(.L_x_18) ;  /* 0x00000000000c8947 */ /* 0x002fec0003800000 */
[----:B------:R-:W-:-:S07]  /*0180*/  MOV R4, 0x1a0 ;  /* 0x000001a000047802 */ /* 0x000fce0000000f00 */
[----:B------:R-:W-:Y:S05]  /*0190*/  CALL.REL.NOINC `($__internal_1_$__cuda_sm3x_div_rn_noftz_f32_slowpath) ;  /* 0x0000000000187944 */ /* 0x000fea0003c00000 */
[----:B------:R-:W-:-:S07]  /*01a0*/  IMAD.MOV.U32 R9, RZ, RZ, R0 ;  /* 0x000000ffff097224 */ /* 0x000fce00078e0000 */
.L_x_18:
[----:B------:R-:W-:Y:S05]  /*01b0*/  BSYNC.RECONVERGENT B0 ;  /* 0x0000000000007941 */ /* 0x000fea0003800200 */
.L_x_17:
[----:B------:R-:W0:Y:S02]  /*01c0*/  LDC.64 R4, c[0x0][0x398] ;  /* 0x0000e600ff047b82 */ /* 0x000e240000000a00 */
[----:B0-----:R-:W-:-:S05]  /*01d0*/  IMAD.WIDE R2, R2, 0x4, R4 ;  /* 0x0000000402027825 */ /* 0x001fca00078e0204 */
[----:B------:R-:W-:Y:S01]  /*01e0*/  STG.E desc[UR4][R2.64], R9 ;  /* 0x0000000902007986 */ /* 0x000fe2000c101904 */
[----:B------:R-:W-:Y:S05]  /*01f0*/  EXIT ;  /* 0x000000000000794d */ /* 0x000fea0003800000 */
        .weak           $__internal_1_$__cuda_sm3x_div_rn_noftz_f32_slowpath
        .type           $__internal_1_$__cuda_sm3x_div_rn_noftz_f32_slowpath,@function
        .size           $__internal_1_$__cuda_sm3x_div_rn_noftz_f32_slowpath,(.L_x_35 - $__internal_1_$__cuda_sm3x_div_rn_noftz_f32_slowpath)
$__internal_1_$__cuda_sm3x_div_rn_noftz_f32_slowpath:
[--C-:B------:R-:W-:Y:S01]  /*0200*/  SHF.R.U32.HI R6, RZ, 0x17, R3.reuse ;  /* 0x00000017ff067819 */ /* 0x100fe20000011603 */
[----:B------:R-:W-:Y:S01]  /*0210*/  BSSY.RECONVERGENT B1, `(.L_x_19) ;  /* 0x0000064000017945 */ /* 0x000fe20003800200 */
[--C-:B------:R-:W-:Y:S01]  /*0220*/  SHF.R.U32.HI R5, RZ, 0x17, R0.reuse ;  /* 0x00000017ff057819 */ /* 0x100fe20000011600 */
[----:B------:R-:W-:Y:S01]  /*0230*/  IMAD.MOV.U32 R7, RZ, RZ, R0 ;  /* 0x000000ffff077224 */ /* 0x000fe200078e0000 */
[----:B------:R-:W-:Y:S01]  /*0240*/  LOP3.LUT R6, R6, 0xff, RZ, 0xc0, !PT ;  /* 0x000000ff06067812 */ /* 0x000fe200078ec0ff */
[----:B------:R-:W-:Y:S01]  /*0250*/  IMAD.MOV.U32 R8, RZ, RZ, R3 ;  /* 0x000000ffff087224 */ /* 0x000fe200078e0003 */
[----:B------:R-:W-:-:S03]  /*0260*/  LOP3.LUT R5, R5, 0xff, RZ, 0xc0, !PT ;  /* 0x000000ff05057812 */ /* 0x000fc600078ec0ff */
[----:B------:R-:W-:Y:S02]  /*0270*/  VIADD R11, R6, 0xffffffff ;  /* 0xffffffff060b7836 */ /* 0x000fe40000000000 */
[----:B------:R-:W-:-:S03]  /*0280*/  VIADD R10, R5, 0xffffffff ;  /* 0xffffffff050a7836 */ /* 0x000fc60000000000 */
        /* <DEDUP_REMOVED lines=27> */
.L_x_20:
        /* <DEDUP_REMOVED lines=51> */
.L_x_27:
[----:B------:R-:W-:-:S04]  /*0770*/  LOP3.LUT R0, R0, 0x80000000, RZ, 0xc0, !PT ;  /* 0x8000000000007812 */ /* 0x000fc800078ec0ff */
[----:B------:R-:W-:Y:S01]  /*0780*/  LOP3.LUT R0, R0, 0x7f800000, RZ, 0xfc, !PT ;  /* 0x7f80000000007812 */ /* 0x000fe200078efcff */
[----:B------:R-:W-:Y:S06]  /*0790*/  BRA `(.L_x_28) ;  /* 0x0000000000047947 */ /* 0x000fec0003800000 */
.L_x_26:
[----:B------:R-:W-:-:S07]  /*07a0*/  IMAD R0, R6, 0x800000, R0 ;  /* 0x0080000006007824 */ /* 0x000fce00078e0200 */
.L_x_28:
[----:B------:R-:W-:Y:S05]  /*07b0*/  BSYNC.RECONVERGENT B2 ;  /* 0x0000000000027941 */ /* 0x000fea0003800200 */
.L_x_25:
[----:B------:R-:W-:Y:S05]  /*07c0*/  BRA `(.L_x_29) ;  /* 0x0000000000207947 */ /* 0x000fea0003800000 */
.L_x_24:
[----:B------:R-:W-:-:S04]  /*07d0*/  LOP3.LUT R0, R8, 0x80000000, R7, 0x48, !PT ;  /* 0x8000000008007812 */ /* 0x000fc800078e4807 */
[----:B------:R-:W-:Y:S01]  /*07e0*/  LOP3.LUT R0, R0, 0x7f800000, RZ, 0xfc, !PT ;  /* 0x7f80000000007812 */ /* 0x000fe200078efcff */
[----:B------:R-:W-:Y:S06]  /*07f0*/  BRA `(.L_x_29) ;  /* 0x0000000000147947 */ /* 0x000fec0003800000 */
.L_x_23:
[----:B------:R-:W-:Y:S01]  /*0800*/  LOP3.LUT R0, R8, 0x80000000, R7, 0x48, !PT ;  /* 0x8000000008007812 */ /* 0x000fe200078e4807 */
[----:B------:R-:W-:Y:S06]  /*0810*/  BRA `(.L_x_29) ;  /* 0x00000000000c7947 */ /* 0x000fec0003800000 */
.L_x_22:
[----:B------:R-:W0:Y:S01]  /*0820*/  MUFU.RSQ R0, -QNAN ;  /* 0xffc0000000007908 */ /* 0x000e220000001400 */
[----:B------:R-:W-:Y:S05]  /*0830*/  BRA `(.L_x_29) ;  /* 0x0000000000047947 */ /* 0x000fea0003800000 */
.L_x_21:
[----:B------:R-:W-:-:S07]  /*0840*/  FADD.FTZ R0, R0, R3 ;  /* 0x0000000300007221 */ /* 0x000fce0000010000 */
.L_x_29:
[----:B------:R-:W-:Y:S05]  /*0850*/  BSYNC.RECONVERGENT B1 ;  /* 0x0000000000017941 */ /* 0x000fea0003800200 */
.L_x_19:
[----:B------:R-:W-:-:S04]  /*0860*/  IMAD.MOV.U32 R5, RZ, RZ, 0x0 ;  /* 0x00000000ff057424 */ /* 0x000fc800078e00ff */
[----:B0-----:R-:W-:Y:S05]  /*0870*/  RET.REL.NODEC R4 `(tensorDivision) ;  /* 0xfffffff404e07950 */ /* 0x001fea0003c3ffff */
.L_x_30:
        /* <DEDUP_REMOVED lines=16> */
.L_x_35:


//--------------------- .text.tensorMultiplication --------------------------
	.section	.text.tensorMultiplication,"ax",@progbits
	.align	128
        .global         tensorMultiplication
        .type           tensorMultiplication,@function
        .size           tensorMultiplication,(.L_x_41 - tensorMultiplication)
        .other          tensorMultiplication,@"STO_CUDA_ENTRY STV_DEFAULT"
tensorMultiplication:
.text.tensorMultiplication:
        /* <DEDUP_REMOVED lines=10> */
[----:B------:R-:W2:Y:S08]  /*00a0*/  LDC.64 R4, c[0x0][0x390] ;  /* 0x0000e400ff047b82 */ /* 0x000eb00000000a00 */
[----:B------:R-:W3:Y:S01]  /*00b0*/  LDC.64 R6, c[0x0][0x398] ;  /* 0x0000e600ff067b82 */ /* 0x000ee20000000a00 */
[----:B0-----:R-:W-:-:S06]  /*00c0*/  IMAD.WIDE R2, R9, 0x4, R2 ;  /* 0x0000000409027825 */ /* 0x001fcc00078e0202 */
[----:B-1----:R-:W4:Y:S01]  /*00d0*/  LDG.E R2, desc[UR4][R2.64] ;  /* 0x0000000402027981 */ /* 0x002f22000c1e1900 */
[----:B--2---:R-:W-:-:S06]  /*00e0*/  IMAD.WIDE R4, R9, 0x4, R4 ;  /* 0x0000000409047825 */ /* 0x004fcc00078e0204 */
[----:B------:R-:W4:Y:S01]  /*00f0*/  LDG.E R5, desc[UR4][R4.64] ;  /* 0x0000000404057981 */ /* 0x000f22000c1e1900 */
[----:B---3--:R-:W-:-:S04]  /*0100*/  IMAD.WIDE R6, R9, 0x4, R6 ;  /* 0x0000000409067825 */ /* 0x008fc800078e0206 */
[----:B----4-:R-:W-:-:S05]  /*0110*/  FMUL R9, R2, R5 ;  /* 0x0000000502097220 */ /* 0x010fca0000400000 */
[----:B------:R-:W-:Y:S01]  /*0120*/  STG.E desc[UR4][R6.64], R9 ;  /* 0x0000000906007986 */ /* 0x000fe2000c101904 */
[----:B------:R-:W-:Y:S05]  /*0130*/  EXIT ;  /* 0x000000000000794d */ /* 0x000fea0003800000 */
.L_x_31:
        /* <DEDUP_REMOVED lines=12> */
.L_x_41:


//--------------------- .text.tensorSubtraction   --------------------------
	.section	.text.tensorSubtraction,"ax",@progbits
	.align	128
        .global         tensorSubtraction
        .type           tensorSubtraction,@function
        .size           tensorSubtraction,(.L_x_42 - tensorSubtraction)
        .other          tensorSubtraction,@"STO_CUDA_ENTRY STV_DEFAULT"
tensorSubtraction:
.text.tensorSubtraction:
        /* <DEDUP_REMOVED lines=17> */
[----:B----4-:R-:W-:-:S05]  /*0110*/  FADD R9, R2, -R5 ;  /* 0x8000000502097221 */ /* 0x010fca0000000000 */
[----:B------:R-:W-:Y:S01]  /*0120*/  STG.E desc[UR4][R6.64], R9 ;  /* 0x0000000906007986 */ /* 0x000fe2000c101904 */
[----:B------:R-:W-:Y:S05]  /*0130*/  EXIT ;  /* 0x000000000000794d */ /* 0x000fea0003800000 */
.L_x_32:
        /* <DEDUP_REMOVED lines=12> */
.L_x_42:


//--------------------- .text.tensorAddition      --------------------------
	.section	.text.tensorAddition,"ax",@progbits
	.align	128
        .global         tensorAddition
        .type           tensorAddition,@function
        .size           tensorAddition,(.L_x_43 - tensorAddition)
        .other          tensorAddition,@"STO_CUDA_ENTRY STV_DEFAULT"
tensorAddition:
.text.tensorAddition:
        /* <DEDUP_REMOVED lines=17> */
[----:B----4-:R-:W-:-:S05]  /*0110*/  FADD R9, R2, R5 ;  /* 0x0000000502097221 */ /* 0x010fca0000000000 */
[----:B------:R-:W-:Y:S01]  /*0120*/  STG.E desc[UR4][R6.64], R9 ;  /* 0x0000000906007986 */ /* 0x000fe2000c101904 */
[----:B------:R-:W-:Y:S05]  /*0130*/  EXIT ;  /* 0x000000000000794d */ /* 0x000fea0003800000 */
.L_x_33:
        /* <DEDUP_REMOVED lines=12> */
.L_x_43:


//--------------------- .nv.shared.reserved.0     --------------------------
	.section	.nv.shared.reserved.0,"aw",@nobits
	.weak		__nv_reservedSMEM_offset_0_alias
	.size		__nv_reservedSMEM_offset_0_alias, 0, 64
	.other		__nv_reservedSMEM_offset_0_alias,@"STO_CUDA_RESERVED_SHARED STV_DEFAULT"
__nv_reservedSMEM_offset_0_alias:
	.zero		0
	.zero		64


//--------------------- .nv.constant0.tensorSDivision --------------------------
	.section	.nv.constant0.tensorSDivision,"a",@progbits
	.sectionflags	@""
	.align	4
.nv.constant0.tensorSDivision:
	.zero		928


//--------------------- .nv.constant0.tensorSMultiplication --------------------------
	.section	.nv.constant0.tensorSMultiplication,"a",@progbits
	.sectionflags	@""
	.align	4
.nv.constant0.tensorSMultiplication:
	.zero		928


//--------------------- .nv.constant0.tensorSSubtraction --------------------------
	.section	.nv.constant0.tensorSSubtraction,"a",@progbits
	.sectionflags	@""
	.align	4
.nv.constant0.tensorSSubtraction:
	.zero		928


//--------------------- .nv.constant0.tensorSAddition --------------------------
	.section	.nv.constant0.tensorSAddition,"a",@progbits
	.sectionflags	@""
	.align	4
.nv.constant0.tensorSAddition:
	.zero		928


//--------------------- .nv.constant0.tensorDivision --------------------------
	.section	.nv.constant0.tensorDivision,"a",@progbits
	.sectionflags	@""
	.align	4
.nv.constant0.tensorDivision:
	.zero		928


//--------------------- .nv.constant0.tensorMultiplication --------------------------
	.section	.nv.constant0.tensorMultiplication,"a",@progbits
	.sectionflags	@""
	.align	4
.nv.constant0.tensorMultiplication:
	.zero		928


//--------------------- .nv.constant0.tensorSubtraction --------------------------
	.section	.nv.constant0.tensorSubtraction,"a",@progbits
	.sectionflags	@""
	.align	4
.nv.constant0.tensorSubtraction:
	.zero		928


//--------------------- .nv.constant0.tensorAddition --------------------------
	.section	.nv.constant0.tensorAddition,"a",@progbits
	.sectionflags	@""
	.align	4
.nv.constant0.tensorAddition:
	.zero		928


//--------------------- SYMBOLS --------------------------

	.type		.nv.reservedSmem.offset0,@object
	.size		.nv.reservedSmem.offset0,0x4
